def matmul_kernel(
    a_ptr,
    b_ptr,
    c_ptr,
    M,
    N,
    K,
    stride_am,
    stride_ak,
    stride_bk,
    stride_bn,
    stride_cm,
    stride_cn,
    BLOCK_M: tl.constexpr,
    BLOCK_N: tl.constexpr,
    BLOCK_K: tl.constexpr,
    GROUP_M: tl.constexpr,
):
    pid = tl.program_id(axis=0)
    num_pid_m = tl.cdiv(M, BLOCK_M)
    num_pid_n = tl.cdiv(N, BLOCK_N)
    num_pid_in_group = GROUP_M * num_pid_n
    group_id = pid // num_pid_in_group
    first_pid_m = group_id * GROUP_M
    group_size_m = min(num_pid_m - first_pid_m, GROUP_M)
    pid_m = first_pid_m + ((pid % num_pid_in_group) % group_size_m)
    pid_n = (pid % num_pid_in_group) // group_size_m

    offs_am = (pid_m * BLOCK_M + tl.arange(0, BLOCK_M)) % M
    offs_bn = (pid_n * BLOCK_N + tl.arange(0, BLOCK_N)) % N
    offs_k = tl.arange(0, BLOCK_K)
    a_ptrs = a_ptr + offs_am[:, None] * stride_am + offs_k[None, :] * stride_ak
    b_ptrs = b_ptr + offs_k[:, None] * stride_bk + offs_bn[None, :] * stride_bn

    acc = tl.zeros((BLOCK_M, BLOCK_N), dtype=tl.float32)
    for kk in range(0, tl.cdiv(K, BLOCK_K)):
        a = tl.load(a_ptrs, mask=offs_k[None, :] < K - kk * BLOCK_K, other=0.0)
        b = tl.load(b_ptrs, mask=offs_k[:, None] < K - kk * BLOCK_K, other=0.0)
        acc = tl.dot(a, b, acc)
        a_ptrs += BLOCK_K * stride_ak
        b_ptrs += BLOCK_K * stride_bk

    c = acc.to(c_ptr.dtype.element_ty)
    offs_cm = pid_m * BLOCK_M + tl.arange(0, BLOCK_M)
    offs_cn = pid_n * BLOCK_N + tl.arange(0, BLOCK_N)
    c_ptrs = c_ptr + offs_cm[:, None] * stride_cm + offs_cn[None, :] * stride_cn
    mask = (offs_cm[:, None] < M) & (offs_cn[None, :] < N)
    tl.store(c_ptrs, c, mask=mask)

# config = {"BLOCK_K": 32, "BLOCK_M": 64, "BLOCK_N": 256, "GROUP_M": 8, "arch": "sm_100", "dtype": "fp8e4m3", "num_ctas": 2, "num_stages": 3, "num_warps": 4}
# arch = sm_100


// ===== COMPILED SASS (sm_100a) =====

	.target	sm_100a

	.elftype	@"ET_EXEC"


//--------------------- .note.nv.tkinfo           --------------------------
	.section	.note.nv.tkinfo,"",@"SHT_NOTE"
	.sectionflags	@"SHF_NOTE_NV_TKINFO"
	.tkinfo
        /*0018*/ 	.word	0x00000081
        /*0030*/ 	.string	""
        /*0030*/ 	.string	"ptxas-blackwell"
        /*0030*/ 	.string	"Cuda compilation tools, release 12.9, V12.9.86"
        /*0030*/ 	.string	"Build cuda_12.9.r12.9/compiler.36037853_0"
        /*0030*/ 	.string	"-v  -suppress-debug-info  -lineinfo  -arch sm_100a "



//--------------------- .note.nv.cuver            --------------------------
	.section	.note.nv.cuver,"",@"SHT_NOTE"
	.sectionflags	@"SHF_NOTE_NV_CUVER"
        /*0018*/ 	.short	0x0001
        /*001a*/ 	.short	0x0064
        /*001c*/ 	.short	0x0001
        /*001e*/ 	.short	0x0000
        /*0020*/ 	.short	0x0001
        /*0022*/ 	.short	0x0000


//--------------------- .nv.info                  --------------------------
	.section	.nv.info,"",@"SHT_CUDA_INFO"
	.align	4


	//----- nvinfo : EIATTR_REGCOUNT
	.align		4
        /*0000*/ 	.byte	0x04, 0x2f
        /*0002*/ 	.short	(.L_4 - .L_3)
	.align		4
.L_3:
        /*0004*/ 	.word	index@(matmul_kernel)
        /*0008*/ 	.word	0x000000a8


	//----- nvinfo : EIATTR_FRAME_SIZE
	.align		4
.L_4:
        /*000c*/ 	.byte	0x04, 0x11
        /*000e*/ 	.short	(.L_6 - .L_5)
	.align		4
.L_5:
        /*0010*/ 	.word	index@($__internal_2_$__cuda_sm10x_tcgen05_guardrail_trap_unallocated_columns_being_dealloced)
        /*0014*/ 	.word	0x00000000


	//----- nvinfo : EIATTR_FRAME_SIZE
	.align		4
.L_6:
        /*0018*/ 	.byte	0x04, 0x11
        /*001a*/ 	.short	(.L_8 - .L_7)
	.align		4
.L_7:
        /*001c*/ 	.word	index@($__internal_1_$__cuda_sm10x_tcgen05_guardrail_trap_phase_invalid_during_alloc)
        /*0020*/ 	.word	0x00000000


	//----- nvinfo : EIATTR_FRAME_SIZE
	.align		4
.L_8:
        /*0024*/ 	.byte	0x04, 0x11
        /*0026*/ 	.short	(.L_10 - .L_9)
	.align		4
.L_9:
        /*0028*/ 	.word	index@($__internal_0_$__cuda_sm10x_tcgen05_guardrail_trap_col_being_dealloced_not_returned_by_alloc)
        /*002c*/ 	.word	0x00000000


	//----- nvinfo : EIATTR_FRAME_SIZE
	.align		4
.L_10:
        /*0030*/ 	.byte	0x04, 0x11
        /*0032*/ 	.short	(.L_12 - .L_11)
	.align		4
.L_11:
        /*0034*/ 	.word	index@(matmul_kernel)
        /*0038*/ 	.word	0x00000000


	//----- nvinfo : EIATTR_MIN_STACK_SIZE
	.align		4
.L_12:
        /*003c*/ 	.byte	0x04, 0x12
        /*003e*/ 	.short	(.L_14 - .L_13)
	.align		4
.L_13:
        /*0040*/ 	.word	index@(matmul_kernel)
        /*0044*/ 	.word	0x00000000
.L_14:


//--------------------- .nv.info.matmul_kernel    --------------------------
	.section	.nv.info.matmul_kernel,"",@"SHT_CUDA_INFO"
	.sectionflags	@""
	.align	4


	//----- nvinfo : EIATTR_CUDA_API_VERSION
	.align		4
        /*0000*/ 	.byte	0x04, 0x37
        /*0002*/ 	.short	(.L_16 - .L_15)
.L_15:
        /*0004*/ 	.word	0x00000081


	//----- nvinfo : EIATTR_KPARAM_INFO
	.align		4
.L_16:
        /*0008*/ 	.byte	0x04, 0x17
        /*000a*/ 	.short	(.L_18 - .L_17)
.L_17:
        /*000c*/ 	.word	0x00000000
        /*0010*/ 	.short	0x000d
        /*0012*/ 	.short	0x0048
        /*0014*/ 	.byte	0x00, 0xf4, 0x21, 0x00


	//----- nvinfo : EIATTR_KPARAM_INFO
	.align		4
.L_18:
        /*0018*/ 	.byte	0x04, 0x17
        /*001a*/ 	.short	(.L_20 - .L_19)
.L_19:
        /*001c*/ 	.word	0x00000000
        /*0020*/ 	.short	0x000c
        /*0022*/ 	.short	0x0040
        /*0024*/ 	.byte	0x00, 0xf4, 0x21, 0x00


	//----- nvinfo : EIATTR_KPARAM_INFO
	.align		4
.L_20:
        /*0028*/ 	.byte	0x04, 0x17
        /*002a*/ 	.short	(.L_22 - .L_21)
.L_21:
        /*002c*/ 	.word	0x00000000
        /*0030*/ 	.short	0x000b
        /*0032*/ 	.short	0x0038
        /*0034*/ 	.byte	0x00, 0xf0, 0x11, 0x00


	//----- nvinfo : EIATTR_KPARAM_INFO
	.align		4
.L_22:
        /*0038*/ 	.byte	0x04, 0x17
        /*003a*/ 	.short	(.L_24 - .L_23)
.L_23:
        /*003c*/ 	.word	0x00000000
        /*0040*/ 	.short	0x000a
        /*0042*/ 	.short	0x0034
        /*0044*/ 	.byte	0x00, 0xf0, 0x11, 0x00


	//----- nvinfo : EIATTR_KPARAM_INFO
	.align		4
.L_24:
        /*0048*/ 	.byte	0x04, 0x17
        /*004a*/ 	.short	(.L_26 - .L_25)
.L_25:
        /*004c*/ 	.word	0x00000000
        /*0050*/ 	.short	0x0009
        /*0052*/ 	.short	0x0030
        /*0054*/ 	.byte	0x00, 0xf0, 0x11, 0x00


	//----- nvinfo : EIATTR_KPARAM_INFO
	.align		4
.L_26:
        /*0058*/ 	.byte	0x04, 0x17
        /*005a*/ 	.short	(.L_28 - .L_27)
.L_27:
        /*005c*/ 	.word	0x00000000
        /*0060*/ 	.short	0x0008
        /*0062*/ 	.short	0x002c
        /*0064*/ 	.byte	0x00, 0xf0, 0x11, 0x00


	//----- nvinfo : EIATTR_KPARAM_INFO
	.align		4
.L_28:
        /*0068*/ 	.byte	0x04, 0x17
        /*006a*/ 	.short	(.L_30 - .L_29)
.L_29:
        /*006c*/ 	.word	0x00000000
        /*0070*/ 	.short	0x0007
        /*0072*/ 	.short	0x0028
        /*0074*/ 	.byte	0x00, 0xf0, 0x11, 0x00


	//----- nvinfo : EIATTR_KPARAM_INFO
	.align		4
.L_30:
        /*0078*/ 	.byte	0x04, 0x17
        /*007a*/ 	.short	(.L_32 - .L_31)
.L_31:
        /*007c*/ 	.word	0x00000000
        /*0080*/ 	.short	0x0006
        /*0082*/ 	.short	0x0024
        /*0084*/ 	.byte	0x00, 0xf0, 0x11, 0x00


	//----- nvinfo : EIATTR_KPARAM_INFO
	.align		4
.L_32:
        /*0088*/ 	.byte	0x04, 0x17
        /*008a*/ 	.short	(.L_34 - .L_33)
.L_33:
        /*008c*/ 	.word	0x00000000
        /*0090*/ 	.short	0x0005
        /*0092*/ 	.short	0x0020
        /*0094*/ 	.byte	0x00, 0xf0, 0x11, 0x00


	//----- nvinfo : EIATTR_KPARAM_INFO
	.align		4
.L_34:
        /*0098*/ 	.byte	0x04, 0x17
        /*009a*/ 	.short	(.L_36 - .L_35)
.L_35:
        /*009c*/ 	.word	0x00000000
        /*00a0*/ 	.short	0x0004
        /*00a2*/ 	.short	0x001c
        /*00a4*/ 	.byte	0x00, 0xf0, 0x11, 0x00


	//----- nvinfo : EIATTR_KPARAM_INFO
	.align		4
.L_36:
        /*00a8*/ 	.byte	0x04, 0x17
        /*00aa*/ 	.short	(.L_38 - .L_37)
.L_37:
        /*00ac*/ 	.word	0x00000000
        /*00b0*/ 	.short	0x0003
        /*00b2*/ 	.short	0x0018
        /*00b4*/ 	.byte	0x00, 0xf0, 0x11, 0x00


	//----- nvinfo : EIATTR_KPARAM_INFO
	.align		4
.L_38:
        /*00b8*/ 	.byte	0x04, 0x17
        /*00ba*/ 	.short	(.L_40 - .L_39)
.L_39:
        /*00bc*/ 	.word	0x00000000
        /*00c0*/ 	.short	0x0002
        /*00c2*/ 	.short	0x0010
        /*00c4*/ 	.byte	0x00, 0xf4, 0x21, 0x00


	//----- nvinfo : EIATTR_KPARAM_INFO
	.align		4
.L_40:
        /*00c8*/ 	.byte	0x04, 0x17
        /*00ca*/ 	.short	(.L_42 - .L_41)
.L_41:
        /*00cc*/ 	.word	0x00000000
        /*00d0*/ 	.short	0x0001
        /*00d2*/ 	.short	0x0008
        /*00d4*/ 	.byte	0x00, 0xf4, 0x21, 0x00


	//----- nvinfo : EIATTR_KPARAM_INFO
	.align		4
.L_42:
        /*00d8*/ 	.byte	0x04, 0x17
        /*00da*/ 	.short	(.L_44 - .L_43)
.L_43:
        /*00dc*/ 	.word	0x00000000
        /*00e0*/ 	.short	0x0000
        /*00e2*/ 	.short	0x0000
        /*00e4*/ 	.byte	0x00, 0xf4, 0x21, 0x00


	//----- nvinfo : EIATTR_EXPLICIT_CLUSTER
	.align		4
.L_44:
        /*00e8*/ 	.byte	0x01, 0x3e
	.zero		2


	//----- nvinfo : EIATTR_CTA_PER_CLUSTER
	.align		4
        /*00ec*/ 	.byte	0x04, 0x3d
        /*00ee*/ 	.short	(.L_46 - .L_45)
.L_45:
        /*00f0*/ 	.word	0x00000002
        /*00f4*/ 	.word	0x00000001
        /*00f8*/ 	.word	0x00000001


	//----- nvinfo : EIATTR_AT_ENTRY_FRAGMENTS
	.align		4
.L_46:
        /*00fc*/ 	.byte	0x04, 0x4f
        /*00fe*/ 	.short	(.L_48 - .L_47)


	//   ....[0]....
.L_47:
        /*0100*/ 	.word	0x00000004


	//----- nvinfo : EIATTR_RESERVED_SMEM_USED
	.align		4
.L_48:
        /*0104*/ 	.byte	0x01, 0x41
	.zero		2


	//----- nvinfo : EIATTR_SPARSE_MMA_MASK
	.align		4
        /*0108*/ 	.byte	0x03, 0x50
        /*010a*/ 	.short	0x0000


	//----- nvinfo : EIATTR_TCGEN05_1CTA_USED
	.align		4
        /*010c*/ 	.byte	0x01, 0x51
	.zero		2


	//----- nvinfo : EIATTR_MAXREG_COUNT
	.align		4
        /*0110*/ 	.byte	0x03, 0x1b
        /*0112*/ 	.short	0x00ff


	//----- nvinfo : EIATTR_NUM_BARRIERS
	.align		4
        /*0114*/ 	.byte	0x02, 0x4c
        /*0116*/ 	.byte	0x01
	.zero		1


	//----- nvinfo : EIATTR_INT_WARP_WIDE_INSTR_OFFSETS
	.align		4
        /*0118*/ 	.byte	0x04, 0x31
        /*011a*/ 	.short	(.L_50 - .L_49)


	//   ....[0]....
.L_49:
        /*011c*/ 	.word	0x00002020


	//   ....[1]....
        /*0120*/ 	.word	0x00002040


	//   ....[2]....
        /*0124*/ 	.word	0x00003910


	//   ....[3]....
        /*0128*/ 	.word	0x00008360


	//   ....[4]....
        /*012c*/ 	.word	0x000083b0


	//----- nvinfo : EIATTR_COOP_GROUP_MASK_REGIDS
	.align		4
.L_50:
        /*0130*/ 	.byte	0x04, 0x29
        /*0132*/ 	.short	(.L_52 - .L_51)


	//   ....[0]....
.L_51:
        /*0134*/ 	.word	0xffffffff


	//   ....[1]....
        /*0138*/ 	.word	0xffffffff


	//   ....[2]....
        /*013c*/ 	.word	0xffffffff


	//   ....[3]....
        /*0140*/ 	.word	0xffffffff


	//----- nvinfo : EIATTR_COOP_GROUP_INSTR_OFFSETS
	.align		4
.L_52:
        /*0144*/ 	.byte	0x04, 0x28
        /*0146*/ 	.short	(.L_54 - .L_53)


	//   ....[0]....
.L_53:
        /*0148*/ 	.word	0x00000060


	//   ....[1]....
        /*014c*/ 	.word	0x00000320


	//   ....[2]....
        /*0150*/ 	.word	0x000081f0


	//   ....[3]....
        /*0154*/ 	.word	0x00008460


	//----- nvinfo : EIATTR_VRC_CTA_INIT_COUNT
	.align		4
.L_54:
        /*0158*/ 	.byte	0x02, 0x4a
        /*015a*/ 	.byte	0x80
	.zero		1


	//----- nvinfo : EIATTR_MBARRIER_INSTR_OFFSETS
	.align		4
        /*015c*/ 	.byte	0x04, 0x39
        /*015e*/ 	.short	(.L_56 - .L_55)


	//   ....[0]....
.L_55:
        /*0160*/ 	.word	0x00002210
        /*0164*/ 	.word	0x000000ff
        /*0168*/ 	.word	0x00000000
        /*016c*/ 	.short	0x0100
        /*016e*/ 	.byte	0x0d
	.zero		1


	//   ....[1]....
        /*0170*/ 	.word	0x00003930
        /*0174*/ 	.word	0x000000ff
        /*0178*/ 	.word	0x00003008
        /*017c*/ 	.short	0x0100
        /*017e*/ 	.byte	0x0f
	.zero		1


	//   ....[2]....
        /*0180*/ 	.word	0x00004510
        /*0184*/ 	.word	0x000000ff
        /*0188*/ 	.word	0x00000000
        /*018c*/ 	.short	0x010a
        /*018e*/ 	.byte	0x0d
	.zero		1


	//   ....[3]....
        /*0190*/ 	.word	0x00005870
        /*0194*/ 	.word	0x000000ff
        /*0198*/ 	.word	0x00000000
        /*019c*/ 	.short	0x010a
        /*019e*/ 	.byte	0x0d
	.zero		1


	//   ....[4]....
        /*01a0*/ 	.word	0x00005990
        /*01a4*/ 	.word	0x000000ff
        /*01a8*/ 	.word	0x00003000
        /*01ac*/ 	.short	0x0108
        /*01ae*/ 	.byte	0x0f
	.zero		1


	//   ....[5]....
        /*01b0*/ 	.word	0x00005a10
        /*01b4*/ 	.word	0x000000ff
        /*01b8*/ 	.word	0x00003008
        /*01bc*/ 	.short	0x0108
        /*01be*/ 	.byte	0x0f
	.zero		1


	//   ....[6]....
        /*01c0*/ 	.word	0x00008480
        /*01c4*/ 	.word	0x000000ff
        /*01c8*/ 	.word	0x00000000
        /*01cc*/ 	.short	0x010a
        /*01ce*/ 	.byte	0x0d
	.zero		1


	//   ....[7]....
        /*01d0*/ 	.word	0x000084b0
        /*01d4*/ 	.word	0x000000ff
        /*01d8*/ 	.word	0x00000000
        /*01dc*/ 	.short	0x010a
        /*01de*/ 	.byte	0x0d
	.zero		1


	//----- nvinfo : EIATTR_NUM_MBARRIERS
	.align		4
.L_56:
        /*01e0*/ 	.byte	0x03, 0x38
        /*01e2*/ 	.short	0x0002


	//----- nvinfo : EIATTR_EXIT_INSTR_OFFSETS
	.align		4
        /*01e4*/ 	.byte	0x04, 0x1c
        /*01e6*/ 	.short	(.L_58 - .L_57)


	//   ....[0]....
.L_57:
        /*01e8*/ 	.word	0x00008470


	//----- nvinfo : EIATTR_REQNTID
	.align		4
.L_58:
        /*01ec*/ 	.byte	0x04, 0x10
        /*01ee*/ 	.short	(.L_60 - .L_59)
.L_59:
        /*01f0*/ 	.word	0x00000080
        /*01f4*/ 	.word	0x00000001
        /*01f8*/ 	.word	0x00000001


	//----- nvinfo : EIATTR_CRS_STACK_SIZE
	.align		4
.L_60:
        /*01fc*/ 	.byte	0x04, 0x1e
        /*01fe*/ 	.short	(.L_62 - .L_61)
.L_61:
        /*0200*/ 	.word	0x00000000


	//----- nvinfo : EIATTR_CBANK_PARAM_SIZE
	.align		4
.L_62:
        /*0204*/ 	.byte	0x03, 0x19
        /*0206*/ 	.short	0x0050


	//----- nvinfo : EIATTR_PARAM_CBANK
	.align		4
        /*0208*/ 	.byte	0x04, 0x0a
        /*020a*/ 	.short	(.L_64 - .L_63)
	.align		4
.L_63:
        /*020c*/ 	.word	index@(.nv.constant0.matmul_kernel)
        /*0210*/ 	.short	0x0380
        /*0212*/ 	.short	0x0050


	//----- nvinfo : EIATTR_SW_WAR
	.align		4
.L_64:
        /*0214*/ 	.byte	0x04, 0x36
        /*0216*/ 	.short	(.L_66 - .L_65)
.L_65:
        /*0218*/ 	.word	0x00000008
.L_66:


//--------------------- .nv.compat                --------------------------
	.section	.nv.compat,"",@"SHT_CUDA_COMPAT_INFO"
	.align	4
        /*0000*/ 	.byte	0x02, 0x02, 0x02, 0x00, 0x02, 0x05, 0x05, 0x00, 0x02, 0x03, 0x00, 0x00, 0x02, 0x06, 0x01, 0x00


//--------------------- .nv.callgraph             --------------------------
	.section	.nv.callgraph,"",@"SHT_CUDA_CALLGRAPH"
	.align	4
	.sectionentsize	8
	.align		4
        /*0000*/ 	.word	0x00000000
	.align		4
        /*0004*/ 	.word	0xffffffff
	.align		4
        /*0008*/ 	.word	0x00000000
	.align		4
        /*000c*/ 	.word	0xfffffffe
	.align		4
        /*0010*/ 	.word	0x00000000
	.align		4
        /*0014*/ 	.word	0xfffffffd
	.align		4
        /*0018*/ 	.word	0x00000000
	.align		4
        /*001c*/ 	.word	0xfffffffc


//--------------------- .text.matmul_kernel       --------------------------
	.section	.text.matmul_kernel,"ax",@progbits
	.align	128
        .global         matmul_kernel
        .type           matmul_kernel,@function
        .size           matmul_kernel,(.L_x_20 - matmul_kernel)
        .other          matmul_kernel,@"STO_CUDA_ENTRY STV_DEFAULT"
matmul_kernel:
.text.matmul_kernel:
[----:B------:R-:W0:Y:S01]  /*0000*/  LDC R1, c[0x0][0x37c] ;  /* 0x0000df00ff017b82 */ /* 0x000e220000000800 */
[----:B------:R-:W1:Y:S01]  /*0010*/  S2R R69, SR_TID.X ;  /* 0x0000000000457919 */ /* 0x000e620000002100 */
[----:B------:R-:W2:Y:S01]  /*0020*/  LDCU.64 UR16, c[0x0][0x358] ;  /* 0x00006b00ff1077ac */ /* 0x000ea20008000a00 */
[----:B-1----:R-:W-:-:S13]  /*0030*/  ISETP.GE.U32.AND P1, PT, R69, 0x20, PT ;  /* 0x000000204500780c */ /* 0x002fda0003f26070 */
[----:B--2---:R-:W-:Y:S05]  /*0040*/  @P1 BRA `(.L_x_0) ;  /* 0x0000000000b81947 */ /* 0x004fea0003800000 */
[----:B------:R-:W1:Y:S01]  /*0050*/  S2UR UR6, SR_CgaCtaId ;  /* 0x00000000000679c3 */ /* 0x000e620000008800 */
[----:B------:R-:W-:Y:S01]  /*0060*/  NOP ;  /* 0x0000000000007918 */ /* 0x000fe20000000000 */
[----:B------:R-:W-:Y:S02]  /*0070*/  UMOV UR4, 0x40 ;  /* 0x0000004000047882 */ /* 0x000fe40000000000 */
[----:B-1----:R-:W-:-:S09]  /*0080*/  ULEA UR4, UR6, UR4, 0x18 ;  /* 0x0000000406047291 */ /* 0x002fd2000f8ec0ff */
[----:B------:R-:W1:Y:S01]  /*0090*/  LDS.U8 R0, [UR4] ;  /* 0x00000004ff007984 */ /* 0x000e620008000000 */
[----:B------:R-:W-:Y:S02]  /*00a0*/  UMOV UR4, 0x400 ;  /* 0x0000040000047882 */ /* 0x000fe40000000000 */
[----:B------:R-:W-:Y:S01]  /*00b0*/  ULEA UR4, UR6, UR4, 0x18 ;  /* 0x0000000406047291 */ /* 0x000fe2000f8ec0ff */
[----:B-1----:R-:W-:-:S13]  /*00c0*/  ISETP.NE.AND P0, PT, R0, RZ, PT ;  /* 0x000000ff0000720c */ /* 0x002fda0003f05270 */
[----:B------:R-:W-:Y:S05]  /*00d0*/  @P0 BRA `(.L_x_1) ;  /* 0x00000000007c0947 */ /* 0x000fea0003800000 */
[----:B------:R-:W-:-:S13]  /*00e0*/  ELECT P0, URZ, PT ;  /* 0x0000000000ff782f */ /* 0x000fda0003800000 */
[----:B------:R-:W-:Y:S05]  /*00f0*/  @!P0 BRA `(.L_x_2) ;  /* 0x0000000000848947 */ /* 0x000fea0003800000 */
[----:B------:R-:W-:Y:S01]  /*0100*/  UMOV UR5, 0x4 ;  /* 0x0000000400057882 */ /* 0x000fe20000000000 */
[----:B------:R-:W-:Y:S02]  /*0110*/  IMAD.MOV.U32 R4, RZ, RZ, 0x1 ;  /* 0x00000001ff047424 */ /* 0x000fe400078e00ff */
[----:B------:R-:W-:Y:S02]  /*0120*/  IMAD.MOV.U32 R5, RZ, RZ, 0xf ;  /* 0x0000000fff057424 */ /* 0x000fe400078e00ff */
[----:B------:R-:W-:Y:S04]  /*0130*/  DEPBAR.LE SB1, 0x36 ;  /* 0x00009d800000791a */ /* 0x000fe80000000000 */
[----:B------:R-:W1:Y:S02]  /*0140*/  UTCATOMSWS.FIND_AND_SET.ALIGN UP0, UR5, UR5 ;  /* 0x00000005000575e3 */ /* 0x000e640008000800 */
[----:B-1----:R-:W-:-:S04]  /*0150*/  PLOP3.LUT P0, PT, PT, PT, UP0, 0x80, 0x8 ;  /* 0x000000000008781c */ /* 0x002fc80003f0f008 */
[----:B------:R-:W-:-:S04]  /*0160*/  SEL R0, RZ, 0xffffffff, !P0 ;  /* 0xffffffffff007807 */ /* 0x000fc80004000000 */
[----:B------:R-:W-:Y:S01]  /*0170*/  ISETP.NE.AND P0, PT, R0, RZ, PT ;  /* 0x000000ff0000720c */ /* 0x000fe20003f05270 */
[----:B------:R-:W-:-:S12]  /*0180*/  IMAD.U32 R0, RZ, RZ, UR5 ;  /* 0x00000005ff007e24 */ /* 0x000fd8000f8e00ff */
[----:B------:R-:W-:Y:S05]  /*0190*/  @P0 BRA `(.L_x_3) ;  /* 0x0000000000240947 */ /* 0x000fea0003800000 */
.L_x_4:
[----:B------:R-:W-:Y:S05]  /*01a0*/  NANOSLEEP 0x64 ;  /* 0x000000640000795d */ /* 0x000fea0003800000 */
[----:B------:R-:W-:-:S05]  /*01b0*/  UMOV UR5, 0x4 ;  /* 0x0000000400057882 */ /* 0x000fca0000000000 */
[----:B------:R-:W-:Y:S04]  /*01c0*/  DEPBAR.LE SB1, 0x36 ;  /* 0x00009d800000791a */ /* 0x000fe80000000000 */
[----:B------:R-:W1:Y:S02]  /*01d0*/  UTCATOMSWS.FIND_AND_SET.ALIGN UP0, UR5, UR5 ;  /* 0x00000005000575e3 */ /* 0x000e640008000800 */
[----:B-1----:R-:W-:-:S04]  /*01e0*/  PLOP3.LUT P0, PT, PT, PT, UP0, 0x80, 0x8 ;  /* 0x000000000008781c */ /* 0x002fc80003f0f008 */
[----:B------:R-:W-:-:S04]  /*01f0*/  SEL R0, RZ, 0xffffffff, !P0 ;  /* 0xffffffffff007807 */ /* 0x000fc80004000000 */
[----:B------:R-:W-:Y:S01]  /*0200*/  ISETP.NE.AND P0, PT, R0, RZ, PT ;  /* 0x000000ff0000720c */ /* 0x000fe20003f05270 */
[----:B------:R-:W-:-:S12]  /*0210*/  IMAD.U32 R0, RZ, RZ, UR5 ;  /* 0x00000005ff007e24 */ /* 0x000fd8000f8e00ff */
[----:B------:R-:W-:Y:S05]  /*0220*/  @!P0 BRA `(.L_x_4) ;  /* 0xfffffffc00dc8947 */ /* 0x000fea000383ffff */
.L_x_3:
[C---:B------:R-:W-:Y:S01]  /*0230*/  VIADD R3, R0.reuse, 0x10 ;  /* 0x0000001000037836 */ /* 0x040fe20000000000 */
[----:B------:R-:W-:Y:S01]  /*0240*/  UMOV UR5, 0x50 ;  /* 0x0000005000057882 */ /* 0x000fe20000000000 */
[----:B------:R-:W-:Y:S01]  /*0250*/  SHF.L.U32 R2, R5, R0, RZ ;  /* 0x0000000005027219 */ /* 0x000fe200000006ff */
[----:B------:R-:W-:Y:S01]  /*0260*/  ULEA UR5, UR6, UR5, 0x18 ;  /* 0x0000000506057291 */ /* 0x000fe2000f8ec0ff */
[----:B------:R-:W-:Y:S01]  /*0270*/  IMAD.SHL.U32 R0, R0, 0x20, RZ ;  /* 0x0000002000007824 */ /* 0x000fe200078e00ff */
[----:B------:R-:W-:-:S04]  /*0280*/  SHF.L.U32 R3, R4, R3, RZ ;  /* 0x0000000304037219 */ /* 0x000fc800000006ff */
[----:B------:R-:W-:-:S05]  /*0290*/  LOP3.LUT R2, R3, R2, RZ, 0xfc, !PT ;  /* 0x0000000203027212 */ /* 0x000fca00078efcff */
[----:B------:R1:W-:Y:S04]  /*02a0*/  ATOMS.OR RZ, [UR5], R2 ;  /* 0x00000002ffff798c */ /* 0x0003e8000b000005 */
[----:B------:R1:W-:Y:S01]  /*02b0*/  STS [UR4], R0 ;  /* 0x00000000ff007988 */ /* 0x0003e20008000804 */
[----:B------:R-:W-:Y:S05]  /*02c0*/  BRA `(.L_x_2) ;  /* 0x0000000000107947 */ /* 0x000fea0003800000 */
.L_x_1:
[----:B------:R-:W-:Y:S01]  /*02d0*/  IMAD.MOV.U32 R0, RZ, RZ, -0x1 ;  /* 0xffffffffff007424 */ /* 0x000fe200078e00ff */
[----:B------:R-:W-:-:S04]  /*02e0*/  MOV R2, 0x310 ;  /* 0x0000031000027802 */ /* 0x000fc80000000f00 */
[----:B------:R1:W-:Y:S03]  /*02f0*/  STS [UR4], R0 ;  /* 0x00000000ff007988 */ /* 0x0003e60008000804 */
[----:B01----:R-:W-:Y:S05]  /*0300*/  CALL.REL.NOINC `($__internal_1_$__cuda_sm10x_tcgen05_guardrail_trap_phase_invalid_during_alloc) ;  /* 0x0000008000807944 */ /* 0x003fea0003c00000 */
.L_x_2:
[----:B------:R-:W-:Y:S05]  /*0310*/  WARPSYNC.ALL ;  /* 0x0000000000007948 */ /* 0x000fea0003800000 */
[----:B------:R-:W-:Y:S01]  /*0320*/  NOP ;  /* 0x0000000000007918 */ /* 0x000fe20000000000 */
.L_x_0:
[----:B------:R-:W2:Y:S08]  /*0330*/  LDC.64 R56, c[0x0][0x398] ;  /* 0x0000e600ff387b82 */ /* 0x000eb00000000a00 */
[----:B------:R-:W3:Y:S02]  /*0340*/  S2UR UR5, SR_CgaSize ;  /* 0x00000000000579c3 */ /* 0x000ee40000008a00 */
[----:B---3--:R-:W-:-:S12]  /*0350*/  UIMAD UR5, UR5, -0xa0, URZ ;  /* 0xffffff60050578a4 */ /* 0x008fd8000f8e02ff */
[----:B------:R-:W3:Y:S01]  /*0360*/  LDCU UR5, c[0x0][UR5+0x2b0] ;  /* 0x00005600050577ac */ /* 0x000ee20008000800 */
[----:B------:R-:W-:Y:S02]  /*0370*/  SHF.R.U32.HI R50, RZ, 0x5, R69 ;  /* 0x00000005ff327819 */ /* 0x000fe40000011645 */
[----:B------:R-:W-:Y:S01]  /*0380*/  PRMT R120, RZ, 0x7610, R120 ;  /* 0x00007610ff787816 */ /* 0x000fe20000000078 */
[----:B------:R-:W4:Y:S01]  /*0390*/  LDCU.128 UR20, c[0x0][0x380] ;  /* 0x00007000ff1477ac */ /* 0x000f220008000c00 */
[----:B------:R-:W5:Y:S01]  /*03a0*/  S2UR UR4, SR_CTAID.X ;  /* 0x00000000000479c3 */ /* 0x000f620000002500 */
[----:B------:R-:W-:-:S07]  /*03b0*/  UMOV UR6, 0x1 ;  /* 0x0000000100067882 */ /* 0x000fce0000000000 */
[----:B------:R-:W1:Y:S02]  /*03c0*/  LDC R126, c[0x0][0x3a0] ;  /* 0x0000e800ff7e7b82 */ /* 0x000e640000000800 */
[----:B-12---:R-:W-:Y:S01]  /*03d0*/  VIADD R0, R57, 0xff ;  /* 0x000000ff39007836 */ /* 0x006fe20000000000 */
[----:B------:R-:W-:-:S05]  /*03e0*/  IABS R8, R56 ;  /* 0x0000003800087213 */ /* 0x000fca0000000000 */
[----:B------:R-:W1:Y:S01]  /*03f0*/  LDC.64 R82, c[0x0][0x3a8] ;  /* 0x0000ea00ff527b82 */ /* 0x000e620000000a00 */
[----:B------:R-:W-:Y:S02]  /*0400*/  SHF.R.S32.HI R3, RZ, 0x1f, R0 ;  /* 0x0000001fff037819 */ /* 0x000fe40000011400 */
[----:B-----5:R-:W-:Y:S01]  /*0410*/  I2FP.F32.U32 R5, UR4 ;  /* 0x0000000400057c45 */ /* 0x020fe20008201000 */
[----:B------:R-:W-:Y:S01]  /*0420*/  UMOV UR4, 0x400 ;  /* 0x0000040000047882 */ /* 0x000fe20000000000 */
[----:B------:R-:W-:-:S03]  /*0430*/  LEA.HI R3, R3, R0, RZ, 0x8 ;  /* 0x0000000003037211 */ /* 0x000fc600078f40ff */
[----:B---3--:R-:W-:Y:S01]  /*0440*/  FMUL R5, R5, UR5 ;  /* 0x0000000505057c20 */ /* 0x008fe20008400000 */
[----:B------:R-:W-:Y:S01]  /*0450*/  SHF.R.S32.HI R3, RZ, 0x8, R3 ;  /* 0x00000008ff037819 */ /* 0x000fe20000011403 */
[----:B------:R-:W2:Y:S04]  /*0460*/  S2UR UR5, SR_CgaCtaId ;  /* 0x00000000000579c3 */ /* 0x000ea80000008800 */
[----:B------:R-:W-:Y:S01]  /*0470*/  IMAD.SHL.U32 R4, R3, 0x8, RZ ;  /* 0x0000000803047824 */ /* 0x000fe200078e00ff */
[----:B------:R-:W-:Y:S04]  /*0480*/  F2I.U32.TRUNC.NTZ R5, R5 ;  /* 0x0000000500057305 */ /* 0x000fe8000020f000 */
[----:B------:R-:W-:-:S04]  /*0490*/  IABS R7, R4 ;  /* 0x0000000400077213 */ /* 0x000fc80000000000 */
[----:B------:R-:W3:Y:S01]  /*04a0*/  I2F.RP R0, R7 ;  /* 0x0000000700007306 */ /* 0x000ee20000209400 */
[----:B--2---:R-:W-:Y:S02]  /*04b0*/  USHF.L.U32 UR19, UR5, 0x7, URZ ;  /* 0x0000000705137899 */ /* 0x004fe400080006ff */
[----:B------:R-:W-:-:S05]  /*04c0*/  ULEA UR15, UR5, UR4, 0x18 ;  /* 0x00000004050f7291 */ /* 0x000fca000f8ec0ff */
[----:B---3--:R-:W2:Y:S01]  /*04d0*/  MUFU.RCP R0, R0 ;  /* 0x0000000000007308 */ /* 0x008ea20000001000 */
[----:B------:R-:W3:Y:S01]  /*04e0*/  LDCU UR4, c[0x0][0x3a4] ;  /* 0x00007480ff0477ac */ /* 0x000ee20008000800 */
[----:B------:R-:W-:Y:S01]  /*04f0*/  VIADD R61, R50, UR19 ;  /* 0x00000013323d7c36 */ /* 0x000fe20008000000 */
[----:B------:R-:W-:Y:S01]  /*0500*/  UIADD3 UR10, UPT, UPT, UR15, 0x3000, URZ ;  /* 0x000030000f0a7890 */ /* 0x000fe2000fffe0ff */
[----:B--2---:R-:W-:Y:S01]  /*0510*/  VIADD R2, R0, 0xffffffe ;  /* 0x0ffffffe00027836 */ /* 0x004fe20000000000 */
[----:B------:R-:W-:-:S03]  /*0520*/  IABS R0, R5 ;  /* 0x0000000500007213 */ /* 0x000fc60000000000 */
[----:B------:R2:W5:Y:S02]  /*0530*/  F2I.FTZ.U32.TRUNC.NTZ R3, R2 ;  /* 0x0000000200037305 */ /* 0x000564000021f000 */
[----:B--2---:R-:W-:Y:S02]  /*0540*/  IMAD.MOV.U32 R2, RZ, RZ, RZ ;  /* 0x000000ffff027224 */ /* 0x004fe400078e00ff */
[----:B-----5:R-:W-:-:S04]  /*0550*/  IMAD.MOV R6, RZ, RZ, -R3 ;  /* 0x000000ffff067224 */ /* 0x020fc800078e0a03 */
[----:B------:R-:W-:Y:S01]  /*0560*/  IMAD R9, R6, R7, RZ ;  /* 0x0000000706097224 */ /* 0x000fe200078e02ff */
[----:B------:R-:W-:-:S03]  /*0570*/  IABS R6, R4 ;  /* 0x0000000400067213 */ /* 0x000fc60000000000 */
[----:B------:R-:W-:-:S04]  /*0580*/  IMAD.HI.U32 R3, R3, R9, R2 ;  /* 0x0000000903037227 */ /* 0x000fc800078e0002 */
[----:B------:R-:W-:Y:S02]  /*0590*/  IMAD.MOV R2, RZ, RZ, -R6 ;  /* 0x000000ffff027224 */ /* 0x000fe400078e0a06 */
[----:B------:R-:W-:-:S04]  /*05a0*/  IMAD.HI.U32 R3, R3, R0, RZ ;  /* 0x0000000003037227 */ /* 0x000fc800078e00ff */
[----:B------:R-:W-:Y:S01]  /*05b0*/  IMAD R0, R3, R2, R0 ;  /* 0x0000000203007224 */ /* 0x000fe200078e0200 */
[----:B------:R-:W-:Y:S04]  /*05c0*/  BAR.SYNC.DEFER_BLOCKING 0x0 ;  /* 0x0000000000007b1d */ /* 0x000fe80000010000 */
[----:B------:R-:W-:-:S13]  /*05d0*/  ISETP.GT.U32.AND P2, PT, R7, R0, PT ;  /* 0x000000000700720c */ /* 0x000fda0003f44070 */
[----:B------:R-:W-:Y:S02]  /*05e0*/  @!P2 IMAD.IADD R0, R0, 0x1, -R7 ;  /* 0x000000010000a824 */ /* 0x000fe400078e0a07 */
[----:B------:R-:W-:Y:S01]  /*05f0*/  @!P2 VIADD R3, R3, 0x1 ;  /* 0x000000010303a836 */ /* 0x000fe20000000000 */
[----:B------:R-:W-:Y:S02]  /*0600*/  ISETP.NE.AND P2, PT, R4, RZ, PT ;  /* 0x000000ff0400720c */ /* 0x000fe40003f45270 */
[----:B------:R-:W-:Y:S02]  /*0610*/  ISETP.GE.U32.AND P0, PT, R0, R7, PT ;  /* 0x000000070000720c */ /* 0x000fe40003f06070 */
[----:B------:R-:W-:-:S04]  /*0620*/  LOP3.LUT R0, R5, R4, RZ, 0x3c, !PT ;  /* 0x0000000405007212 */ /* 0x000fc800078e3cff */
[----:B------:R-:W-:Y:S01]  /*0630*/  ISETP.GE.AND P3, PT, R0, RZ, PT ;  /* 0x000000ff0000720c */ /* 0x000fe20003f66270 */
[----:B------:R-:W-:-:S06]  /*0640*/  VIADD R0, R56, 0x3f ;  /* 0x0000003f38007836 */ /* 0x000fcc0000000000 */
[----:B------:R-:W-:-:S04]  /*0650*/  @P0 VIADD R3, R3, 0x1 ;  /* 0x0000000103030836 */ /* 0x000fc80000000000 */
[----:B------:R-:W-:Y:S01]  /*0660*/  IMAD.MOV.U32 R2, RZ, RZ, R3 ;  /* 0x000000ffff027224 */ /* 0x000fe200078e0003 */
[----:B------:R-:W-:-:S03]  /*0670*/  SHF.R.S32.HI R3, RZ, 0x1f, R0 ;  /* 0x0000001fff037819 */ /* 0x000fc60000011400 */
[----:B------:R-:W-:Y:S01]  /*0680*/  @!P3 IMAD.MOV R2, RZ, RZ, -R2 ;  /* 0x000000ffff02b224 */ /* 0x000fe200078e0a02 */
[----:B------:R-:W-:Y:S02]  /*0690*/  @!P2 LOP3.LUT R2, RZ, R4, RZ, 0x33, !PT ;  /* 0x00000004ff02a212 */ /* 0x000fe400078e33ff */
[----:B------:R-:W-:-:S03]  /*06a0*/  LEA.HI R3, R3, R0, RZ, 0x6 ;  /* 0x0000000003037211 */ /* 0x000fc600078f30ff */
[----:B------:R-:W-:Y:S02]  /*06b0*/  IMAD.SHL.U32 R10, R2, 0x8, RZ ;  /* 0x00000008020a7824 */ /* 0x000fe400078e00ff */
[----:B------:R-:W-:-:S03]  /*06c0*/  IMAD.MOV R2, RZ, RZ, -R2 ;  /* 0x000000ffff027224 */ /* 0x000fc600078e0a02 */
[----:B------:R-:W-:Y:S01]  /*06d0*/  LEA.HI.SX32 R3, R3, -R10, 0x1a ;  /* 0x8000000a03037211 */ /* 0x000fe200078fd2ff */
[----:B------:R-:W-:-:S03]  /*06e0*/  IMAD R12, R4, R2, R5 ;  /* 0x00000002040c7224 */ /* 0x000fc600078e0205 */
[----:B------:R-:W-:Y:S02]  /*06f0*/  VIMNMX R11, PT, PT, R3, 0x8, PT ;  /* 0x00000008030b7848 */ /* 0x000fe40003fe0100 */
[----:B------:R-:W-:Y:S02]  /*0700*/  IABS R9, R12 ;  /* 0x0000000c00097213 */ /* 0x000fe40000000000 */
[-C--:B------:R-:W-:Y:S02]  /*0710*/  IABS R7, R11.reuse ;  /* 0x0000000b00077213 */ /* 0x080fe40000000000 */
[----:B------:R-:W-:Y:S02]  /*0720*/  IABS R4, R11 ;  /* 0x0000000b00047213 */ /* 0x000fe40000000000 */
[----:B------:R-:W2:Y:S08]  /*0730*/  I2F.RP R0, R7 ;  /* 0x0000000700007306 */ /* 0x000eb00000209400 */
[----:B--2---:R-:W2:Y:S02]  /*0740*/  MUFU.RCP R0, R0 ;  /* 0x0000000000007308 */ /* 0x004ea40000001000 */
[----:B--2---:R-:W-:-:S02]  /*0750*/  VIADD R3, R0, 0xffffffe ;  /* 0x0ffffffe00037836 */ /* 0x004fc40000000000 */
[----:B------:R-:W-:-:S04]  /*0760*/  IMAD.MOV R0, RZ, RZ, -R4 ;  /* 0x000000ffff007224 */ /* 0x000fc800078e0a04 */
[----:B------:R-:W2:Y:S08]  /*0770*/  I2F.RP R4, R8 ;  /* 0x0000000800047306 */ /* 0x000eb00000209400 */
[----:B------:R-:W5:Y:S08]  /*0780*/  F2I.FTZ.U32.TRUNC.NTZ R3, R3 ;  /* 0x0000000300037305 */ /* 0x000f70000021f000 */
[----:B--2---:R-:W2:Y:S01]  /*0790*/  MUFU.RCP R4, R4 ;  /* 0x0000000400047308 */ /* 0x004ea20000001000 */
[----:B-----5:R-:W-:-:S04]  /*07a0*/  IMAD.MOV R6, RZ, RZ, -R3 ;  /* 0x000000ffff067224 */ /* 0x020fc800078e0a03 */
[----:B------:R-:W-:-:S04]  /*07b0*/  IMAD.MOV.U32 R2, RZ, RZ, R6 ;  /* 0x000000ffff027224 */ /* 0x000fc800078e0006 */
[----:B------:R-:W-:Y:S02]  /*07c0*/  IMAD R5, R2, R7, RZ ;  /* 0x0000000702057224 */ /* 0x000fe400078e02ff */
[----:B------:R-:W-:-:S04]  /*07d0*/  IMAD.MOV.U32 R2, RZ, RZ, RZ ;  /* 0x000000ffff027224 */ /* 0x000fc800078e00ff */
[----:B------:R-:W-:Y:S01]  /*07e0*/  IMAD.HI.U32 R2, R3, R5, R2 ;  /* 0x0000000503027227 */ /* 0x000fe200078e0002 */
[----:B------:R-:W-:-:S03]  /*07f0*/  IABS R3, R57 ;  /* 0x0000003900037213 */ /* 0x000fc60000000000 */
[----:B--2---:R-:W-:Y:S01]  /*0800*/  VIADD R5, R4, 0xffffffe ;  /* 0x0ffffffe04057836 */ /* 0x004fe20000000000 */
[----:B------:R-:W2:Y:S01]  /*0810*/  I2F.RP R6, R3 ;  /* 0x0000000300067306 */ /* 0x000ea20000209400 */
[----:B------:R-:W-:-:S04]  /*0820*/  IMAD.HI.U32 R2, R2, R9, RZ ;  /* 0x0000000902027227 */ /* 0x000fc800078e00ff */
[----:B------:R-:W-:Y:S01]  /*0830*/  IMAD R0, R2, R0, R9 ;  /* 0x0000000002007224 */ /* 0x000fe200078e0209 */
[----:B------:R-:W-:Y:S01]  /*0840*/  LOP3.LUT R9, R69, 0x3f, RZ, 0xc0, !PT ;  /* 0x0000003f45097812 */ /* 0x000fe200078ec0ff */
[----:B------:R-:W-:Y:S01]  /*0850*/  IMAD.MOV.U32 R4, RZ, RZ, RZ ;  /* 0x000000ffff047224 */ /* 0x000fe200078e00ff */
[----:B------:R-:W-:Y:S02]  /*0860*/  F2I.FTZ.U32.TRUNC.NTZ R5, R5 ;  /* 0x0000000500057305 */ /* 0x000fe4000021f000 */
[----:B------:R-:W-:-:S06]  /*0870*/  ISETP.GT.U32.AND P2, PT, R7, R0, PT ;  /* 0x000000000700720c */ /* 0x000fcc0003f44070 */
[----:B--2---:R-:W2:Y:S07]  /*0880*/  MUFU.RCP R6, R6 ;  /* 0x0000000600067308 */ /* 0x004eae0000001000 */
[----:B------:R-:W-:Y:S02]  /*0890*/  @!P2 IMAD.IADD R0, R0, 0x1, -R7 ;  /* 0x000000010000a824 */ /* 0x000fe400078e0a07 */
[----:B------:R-:W-:Y:S01]  /*08a0*/  @!P2 VIADD R2, R2, 0x1 ;  /* 0x000000010202a836 */ /* 0x000fe20000000000 */
[----:B------:R-:W-:-:S02]  /*08b0*/  ISETP.NE.AND P2, PT, R11, RZ, PT ;  /* 0x000000ff0b00720c */ /* 0x000fc40003f45270 */
[----:B------:R-:W-:Y:S02]  /*08c0*/  ISETP.GE.U32.AND P0, PT, R0, R7, PT ;  /* 0x000000070000720c */ /* 0x000fe40003f06070 */
[----:B------:R-:W-:Y:S01]  /*08d0*/  LOP3.LUT R0, R12, R11, RZ, 0x3c, !PT ;  /* 0x0000000b0c007212 */ /* 0x000fe200078e3cff */
[----:B--2---:R-:W-:-:S03]  /*08e0*/  VIADD R7, R6, 0xffffffe ;  /* 0x0ffffffe06077836 */ /* 0x004fc60000000000 */
[----:B------:R-:W-:-:S03]  /*08f0*/  ISETP.GE.AND P3, PT, R0, RZ, PT ;  /* 0x000000ff0000720c */ /* 0x000fc60003f66270 */
[----:B------:R-:W2:Y:S04]  /*0900*/  F2I.FTZ.U32.TRUNC.NTZ R7, R7 ;  /* 0x0000000700077305 */ /* 0x000ea8000021f000 */
[----:B------:R-:W-:-:S06]  /*0910*/  @P0 VIADD R2, R2, 0x1 ;  /* 0x0000000102020836 */ /* 0x000fcc0000000000 */
[----:B------:R-:W-:Y:S01]  /*0920*/  @!P3 IMAD.MOV R2, RZ, RZ, -R2 ;  /* 0x000000ffff02b224 */ /* 0x000fe200078e0a02 */
[----:B------:R-:W-:Y:S02]  /*0930*/  @!P2 LOP3.LUT R2, RZ, R11, RZ, 0x33, !PT ;  /* 0x0000000bff02a212 */ /* 0x000fe400078e33ff */
[----:B------:R-:W-:-:S03]  /*0940*/  ISETP.NE.AND P2, PT, R56, RZ, PT ;  /* 0x000000ff3800720c */ /* 0x000fc60003f45270 */
[----:B------:R-:W-:Y:S02]  /*0950*/  IMAD.MOV R0, RZ, RZ, -R2 ;  /* 0x000000ffff007224 */ /* 0x000fe400078e0a02 */
[----:B--2---:R-:W-:Y:S02]  /*0960*/  IMAD.MOV R6, RZ, RZ, -R7 ;  /* 0x000000ffff067224 */ /* 0x004fe400078e0a07 */
[----:B------:R-:W-:Y:S02]  /*0970*/  IMAD R0, R11, R0, R12 ;  /* 0x000000000b007224 */ /* 0x000fe400078e020c */
[----:B------:R-:W-:Y:S02]  /*0980*/  IMAD.MOV R11, RZ, RZ, -R5 ;  /* 0x000000ffff0b7224 */ /* 0x000fe400078e0a05 */
[----:B------:R-:W-:Y:S02]  /*0990*/  IMAD.IADD R0, R10, 0x1, R0 ;  /* 0x000000010a007824 */ /* 0x000fe400078e0200 */
[----:B------:R-:W-:-:S02]  /*09a0*/  IMAD R11, R11, R8, RZ ;  /* 0x000000080b0b7224 */ /* 0x000fc400078e02ff */
[----:B------:R-:W-:Y:S02]  /*09b0*/  IMAD.SHL.U32 R68, R2, 0x100, RZ ;  /* 0x0000010002447824 */ /* 0x000fe400078e00ff */
[----:B------:R-:W-:Y:S02]  /*09c0*/  IMAD R2, R0, 0x40, R9 ;  /* 0x0000004000027824 */ /* 0x000fe400078e0209 */
[----:B------:R-:W-:Y:S01]  /*09d0*/  IMAD.HI.U32 R4, R5, R11, R4 ;  /* 0x0000000b05047227 */ /* 0x000fe200078e0004 */
[----:B------:R-:W-:Y:S02]  /*09e0*/  LOP3.LUT R61, R68, 0x83, R61, 0xf8, !PT ;  /* 0x00000083443d7812 */ /* 0x000fe400078ef83d */
[----:B------:R-:W-:Y:S01]  /*09f0*/  IABS R9, R2 ;  /* 0x0000000200097213 */ /* 0x000fe20000000000 */
[----:B------:R-:W-:Y:S01]  /*0a00*/  IMAD R5, R6, R3, RZ ;  /* 0x0000000306057224 */ /* 0x000fe200078e02ff */
[----:B------:R-:W-:Y:S01]  /*0a10*/  IABS R48, R61 ;  /* 0x0000003d00307213 */ /* 0x000fe20000000000 */
[----:B------:R-:W-:Y:S01]  /*0a20*/  IMAD.MOV.U32 R6, RZ, RZ, RZ ;  /* 0x000000ffff067224 */ /* 0x000fe200078e00ff */
[----:B------:R-:W-:-:S02]  /*0a30*/  LOP3.LUT R15, R61, 0x7c, RZ, 0xfc, !PT ;  /* 0x0000007c3d0f7812 */ /* 0x000fc400078efcff */
[----:B------:R-:W-:Y:S01]  /*0a40*/  LOP3.LUT R11, R61, 0xc, RZ, 0xfc, !PT ;  /* 0x0000000c3d0b7812 */ /* 0x000fe200078efcff */
[----:B------:R-:W-:Y:S01]  /*0a50*/  IMAD.HI.U32 R0, R7, R5, R6 ;  /* 0x0000000507007227 */ /* 0x000fe200078e0006 */
[C---:B------:R-:W-:Y:S02]  /*0a60*/  LOP3.LUT R6, R61.reuse, 0x4, RZ, 0xfc, !PT ;  /* 0x000000043d067812 */ /* 0x040fe400078efcff */
[----:B------:R-:W-:Y:S01]  /*0a70*/  IABS R101, R15 ;  /* 0x0000000f00657213 */ /* 0x000fe20000000000 */
[----:B------:R-:W-:Y:S01]  /*0a80*/  IMAD.MOV.U32 R7, RZ, RZ, R9 ;  /* 0x000000ffff077224 */ /* 0x000fe200078e0009 */
[----:B------:R-:W-:Y:S01]  /*0a90*/  IABS R88, R6 ;  /* 0x0000000600587213 */ /* 0x000fe20000000000 */
[----:B------:R-:W-:Y:S01]  /*0aa0*/  IMAD.HI.U32 R5, R0, R48, RZ ;  /* 0x0000003000057227 */ /* 0x000fe200078e00ff */
[----:B------:R-:W-:Y:S02]  /*0ab0*/  LOP3.LUT R10, R61, 0x8, RZ, 0xfc, !PT ;  /* 0x000000083d0a7812 */ /* 0x000fe400078efcff */
[----:B------:R-:W-:Y:S01]  /*0ac0*/  IABS R96, R11 ;  /* 0x0000000b00607213 */ /* 0x000fe20000000000 */
[----:B------:R-:W-:Y:S01]  /*0ad0*/  IMAD.HI.U32 R4, R4, R7, RZ ;  /* 0x0000000704047227 */ /* 0x000fe200078e00ff */
[----:B------:R-:W-:-:S02]  /*0ae0*/  ISETP.GE.AND P4, PT, R2, RZ, PT ;  /* 0x000000ff0200720c */ /* 0x000fc40003f86270 */
[----:B------:R-:W-:Y:S01]  /*0af0*/  IABS R49, R10 ;  /* 0x0000000a00317213 */ /* 0x000fe20000000000 */
[----:B------:R-:W-:Y:S01]  /*0b00*/  IMAD.MOV R5, RZ, RZ, -R5 ;  /* 0x000000ffff057224 */ /* 0x000fe200078e0a05 */
[----:B------:R-:W-:Y:S01]  /*0b10*/  ISETP.GE.AND P3, PT, R6, RZ, PT ;  /* 0x000000ff0600720c */ /* 0x000fe20003f66270 */
[----:B------:R-:W-:Y:S01]  /*0b20*/  IMAD.MOV R4, RZ, RZ, -R4 ;  /* 0x000000ffff047224 */ /* 0x000fe200078e0a04 */
[----:B------:R-:W-:Y:S01]  /*0b30*/  LOP3.LUT R13, R61, 0x10, RZ, 0xfc, !PT ;  /* 0x000000103d0d7812 */ /* 0x000fe200078efcff */
[----:B------:R-:W-:Y:S01]  /*0b40*/  IMAD R48, R3, R5, R48 ;  /* 0x0000000503307224 */ /* 0x000fe200078e0230 */
[----:B------:R-:W-:Y:S01]  /*0b50*/  LOP3.LUT R12, R61, 0x14, RZ, 0xfc, !PT ;  /* 0x000000143d0c7812 */ /* 0x000fe200078efcff */
[----:B------:R-:W-:Y:S01]  /*0b60*/  IMAD R5, R8, R4, R7 ;  /* 0x0000000408057224 */ /* 0x000fe200078e0207 */
[----:B------:R-:W-:Y:S01]  /*0b70*/  IABS R55, R13 ;  /* 0x0000000d00377213 */ /* 0x000fe20000000000 */
[----:B------:R-:W-:Y:S01]  /*0b80*/  IMAD.HI.U32 R4, R0, R88, RZ ;  /* 0x0000005800047227 */ /* 0x000fe200078e00ff */
[----:B------:R-:W-:-:S02]  /*0b90*/  IABS R95, R12 ;  /* 0x0000000c005f7213 */ /* 0x000fc40000000000 */
[----:B------:R-:W-:Y:S01]  /*0ba0*/  ISETP.GT.U32.AND P0, PT, R8, R5, PT ;  /* 0x000000050800720c */ /* 0x000fe20003f04070 */
[----:B------:R-:W-:Y:S01]  /*0bb0*/  IMAD.MOV R9, RZ, RZ, -R4 ;  /* 0x000000ffff097224 */ /* 0x000fe200078e0a04 */
[C---:B------:R-:W-:Y:S01]  /*0bc0*/  LOP3.LUT R14, R61.reuse, 0x18, RZ, 0xfc, !PT ;  /* 0x000000183d0e7812 */ /* 0x040fe200078efcff */
[C---:B------:R-:W-:Y:S01]  /*0bd0*/  IMAD.HI.U32 R4, R0.reuse, R101, RZ ;  /* 0x0000006500047227 */ /* 0x040fe200078e00ff */
[C---:B------:R-:W-:Y:S02]  /*0be0*/  LOP3.LUT R16, R61.reuse, 0x1c, RZ, 0xfc, !PT ;  /* 0x0000001c3d107812 */ /* 0x040fe400078efcff */
[----:B------:R-:W-:Y:S01]  /*0bf0*/  IABS R58, R14 ;  /* 0x0000000e003a7213 */ /* 0x000fe20000000000 */
[----:B------:R-:W-:Y:S01]  /*0c00*/  IMAD.MOV R4, RZ, RZ, -R4 ;  /* 0x000000ffff047224 */ /* 0x000fe200078e0a04 */
[----:B------:R-:W-:Y:S01]  /*0c10*/  IABS R94, R16 ;  /* 0x00000010005e7213 */ /* 0x000fe20000000000 */
[----:B------:R-:W-:Y:S01]  /*0c20*/  IMAD.HI.U32 R7, R0, R96, RZ ;  /* 0x0000006000077227 */ /* 0x000fe200078e00ff */
[----:B------:R-:W-:-:S02]  /*0c30*/  LOP3.LUT R22, R61, 0x20, RZ, 0xfc, !PT ;  /* 0x000000203d167812 */ /* 0x000fc400078efcff */
[----:B------:R-:W-:Y:S01]  /*0c40*/  LOP3.LUT R17, R61, 0x24, RZ, 0xfc, !PT ;  /* 0x000000243d117812 */ /* 0x000fe200078efcff */
[----:B------:R-:W-:Y:S01]  /*0c50*/  @!P0 IMAD.IADD R5, R5, 0x1, -R8 ;  /* 0x0000000105058824 */ /* 0x000fe200078e0a08 */
[----:B------:R-:W-:Y:S01]  /*0c60*/  IABS R59, R22 ;  /* 0x00000016003b7213 */ /* 0x000fe20000000000 */
[----:B------:R-:W-:Y:S01]  /*0c70*/  IMAD R101, R3, R4, R101 ;  /* 0x0000000403657224 */ /* 0x000fe200078e0265 */
[----:B------:R-:W-:Y:S01]  /*0c80*/  IABS R111, R17 ;  /* 0x00000011006f7213 */ /* 0x000fe20000000000 */
[----:B------:R-:W-:Y:S01]  /*0c90*/  IMAD.HI.U32 R6, R0, R49, RZ ;  /* 0x0000003100067227 */ /* 0x000fe200078e00ff */
[----:B------:R-:W-:Y:S02]  /*0ca0*/  ISETP.GT.U32.AND P0, PT, R8, R5, PT ;  /* 0x000000050800720c */ /* 0x000fe40003f04070 */
[C---:B------:R-:W-:Y:S01]  /*0cb0*/  LOP3.LUT R18, R61.reuse, 0x28, RZ, 0xfc, !PT ;  /* 0x000000283d127812 */ /* 0x040fe200078efcff */
[----:B------:R-:W-:Y:S01]  /*0cc0*/  IMAD.MOV R7, RZ, RZ, -R7 ;  /* 0x000000ffff077224 */ /* 0x000fe200078e0a07 */
[----:B------:R-:W-:Y:S01]  /*0cd0*/  LOP3.LUT R19, R61, 0x2c, RZ, 0xfc, !PT ;  /* 0x0000002c3d137812 */ /* 0x000fe200078efcff */
[----:B------:R-:W-:Y:S01]  /*0ce0*/  IMAD.MOV R6, RZ, RZ, -R6 ;  /* 0x000000ffff067224 */ /* 0x000fe200078e0a06 */
[----:B------:R-:W-:Y:S01]  /*0cf0*/  IABS R62, R18 ;  /* 0x00000012003e7213 */ /* 0x000fe20000000000 */
[C---:B------:R-:W-:Y:S01]  /*0d00*/  IMAD R88, R3.reuse, R9, R88 ;  /* 0x0000000903587224 */ /* 0x040fe200078e0258 */
[----:B------:R-:W-:Y:S01]  /*0d10*/  IABS R109, R19 ;  /* 0x00000013006d7213 */ /* 0x000fe20000000000 */
[----:B------:R-:W-:Y:S01]  /*0d20*/  IMAD R96, R3, R7, R96 ;  /* 0x0000000703607224 */ /* 0x000fe200078e0260 */
[----:B------:R-:W-:Y:S01]  /*0d30*/  LOP3.LUT R20, R61, 0x30, RZ, 0xfc, !PT ;  /* 0x000000303d147812 */ /* 0x000fe200078efcff */
[----:B------:R-:W-:Y:S01]  /*0d40*/  IMAD R49, R3, R6, R49 ;  /* 0x0000000603317224 */ /* 0x000fe200078e0231 */
[----:B------:R-:W-:Y:S01]  /*0d50*/  LOP3.LUT R25, R61, 0x34, RZ, 0xfc, !PT ;  /* 0x000000343d197812 */ /* 0x000fe200078efcff */
[----:B------:R-:W-:Y:S01]  /*0d60*/  @!P0 IMAD.IADD R5, R5, 0x1, -R8 ;  /* 0x0000000105058824 */ /* 0x000fe200078e0a08 */
[C---:B------:R-:W-:Y:S01]  /*0d70*/  ISETP.GT.U32.AND P0, PT, R3.reuse, R101, PT ;  /* 0x000000650300720c */ /* 0x040fe20003f04070 */
[----:B------:R-:W-:Y:S01]  /*0d80*/  IMAD.HI.U32 R4, R0, R55, RZ ;  /* 0x0000003700047227 */ /* 0x000fe200078e00ff */
[----:B------:R-:W-:-:S02]  /*0d90*/  ISETP.GT.U32.AND P5, PT, R3, R49, PT ;  /* 0x000000310300720c */ /* 0x000fc40003fa4070 */
[----:B------:R-:W-:Y:S01]  /*0da0*/  IABS R63, R20 ;  /* 0x00000014003f7213 */ /* 0x000fe20000000000 */
[----:B------:R-:W-:Y:S01]  /*0db0*/  @!P4 IMAD.MOV R5, RZ, RZ, -R5 ;  /* 0x000000ffff05c224 */ /* 0x000fe200078e0a05 */
[C---:B------:R-:W-:Y:S01]  /*0dc0*/  ISETP.GT.U32.AND P4, PT, R3.reuse, R48, PT ;  /* 0x000000300300720c */ /* 0x040fe20003f84070 */
[----:B------:R-:W-:Y:S01]  /*0dd0*/  IMAD.MOV R4, RZ, RZ, -R4 ;  /* 0x000000ffff047224 */ /* 0x000fe200078e0a04 */
[----:B------:R-:W-:Y:S01]  /*0de0*/  @!P2 LOP3.LUT R5, RZ, R56, RZ, 0x33, !PT ;  /* 0x00000038ff05a212 */ /* 0x000fe200078e33ff */
[C---:B------:R-:W-:Y:S01]  /*0df0*/  IMAD.HI.U32 R6, R0.reuse, R58, RZ ;  /* 0x0000003a00067227 */ /* 0x040fe200078e00ff */
[----:B------:R-:W-:Y:S02]  /*0e00*/  ISETP.GT.U32.AND P2, PT, R3, R88, PT ;  /* 0x000000580300720c */ /* 0x000fe40003f44070 */
[----:B------:R-:W-:Y:S01]  /*0e10*/  IABS R100, R25 ;  /* 0x0000001900647213 */ /* 0x000fe20000000000 */
[----:B------:R-:W-:Y:S01]  /*0e20*/  @!P0 IMAD.IADD R101, R101, 0x1, -R3 ;  /* 0x0000000165658824 */ /* 0x000fe200078e0a03 */
[C---:B------:R-:W-:Y:S01]  /*0e30*/  ISETP.GT.U32.AND P0, PT, R3.reuse, R96, PT ;  /* 0x000000600300720c */ /* 0x040fe20003f04070 */
[----:B------:R-:W-:Y:S01]  /*0e40*/  IMAD R55, R3, R4, R55 ;  /* 0x0000000403377224 */ /* 0x000fe200078e0237 */
[----:B------:R-:W-:Y:S01]  /*0e50*/  LOP3.LUT R26, R61, 0x38, RZ, 0xfc, !PT ;  /* 0x000000383d1a7812 */ /* 0x000fe200078efcff */
[----:B------:R-:W-:Y:S01]  /*0e60*/  IMAD.HI.U32 R4, R0, R95, RZ ;  /* 0x0000005f00047227 */ /* 0x000fe200078e00ff */
[----:B------:R-:W-:-:S02]  /*0e70*/  ISETP.GT.U32.AND P6, PT, R3, R101, PT ;  /* 0x000000650300720c */ /* 0x000fc40003fc4070 */
[----:B------:R-:W-:Y:S01]  /*0e80*/  IABS R64, R26 ;  /* 0x0000001a00407213 */ /* 0x000fe20000000000 */
[--C-:B------:R-:W-:Y:S01]  /*0e90*/  @!P4 IMAD.IADD R48, R48, 0x1, -R3.reuse ;  /* 0x000000013030c824 */ /* 0x100fe200078e0a03 */
[----:B------:R-:W-:Y:S01]  /*0ea0*/  LOP3.LUT R24, R61, 0x48, RZ, 0xfc, !PT ;  /* 0x000000483d187812 */ /* 0x000fe200078efcff */
[--C-:B------:R-:W-:Y:S01]  /*0eb0*/  @!P2 IMAD.IADD R88, R88, 0x1, -R3.reuse ;  /* 0x000000015858a824 */ /* 0x100fe200078e0a03 */
[C---:B------:R-:W-:Y:S01]  /*0ec0*/  ISETP.GT.U32.AND P2, PT, R3.reuse, R55, PT ;  /* 0x000000370300720c */ /* 0x040fe20003f44070 */
[----:B------:R-:W-:Y:S01]  /*0ed0*/  IMAD.MOV R4, RZ, RZ, -R4 ;  /* 0x000000ffff047224 */ /* 0x000fe200078e0a04 */
[----:B------:R-:W-:Y:S01]  /*0ee0*/  ISETP.GT.U32.AND P4, PT, R3, R48, PT ;  /* 0x000000300300720c */ /* 0x000fe20003f84070 */
[--C-:B------:R-:W-:Y:S01]  /*0ef0*/  @!P0 IMAD.IADD R96, R96, 0x1, -R3.reuse ;  /* 0x0000000160608824 */ /* 0x100fe200078e0a03 */
[----:B------:R-:W-:Y:S01]  /*0f00*/  IABS R66, R24 ;  /* 0x0000001800427213 */ /* 0x000fe20000000000 */
[--C-:B------:R-:W-:Y:S01]  /*0f10*/  @!P5 IMAD.IADD R49, R49, 0x1, -R3.reuse ;  /* 0x000000013131d824 */ /* 0x100fe200078e0a03 */
[----:B------:R-:W-:Y:S01]  /*0f20*/  ISETP.GT.U32.AND P5, PT, R3, R88, PT ;  /* 0x000000580300720c */ /* 0x000fe20003fa4070 */
[----:B------:R-:W-:Y:S01]  /*0f30*/  @!P6 IMAD.IADD R101, R101, 0x1, -R3 ;  /* 0x000000016565e824 */ /* 0x000fe200078e0a03 */
[C---:B------:R-:W-:Y:S01]  /*0f40*/  ISETP.GT.U32.AND P6, PT, R3.reuse, R96, PT ;  /* 0x000000600300720c */ /* 0x040fe20003fc4070 */
[C---:B------:R-:W-:Y:S01]  /*0f50*/  IMAD R95, R3.reuse, R4, R95 ;  /* 0x00000004035f7224 */ /* 0x040fe200078e025f */
[----:B------:R-:W-:Y:S01]  /*0f60*/  ISETP.GT.U32.AND P0, PT, R3, R49, PT ;  /* 0x000000310300720c */ /* 0x000fe20003f04070 */
[----:B------:R-:W-:Y:S01]  /*0f70*/  IMAD.MOV R6, RZ, RZ, -R6 ;  /* 0x000000ffff067224 */ /* 0x000fe200078e0a06 */
[C---:B------:R-:W-:Y:S01]  /*0f80*/  LOP3.LUT R21, R61.reuse, 0x4c, RZ, 0xfc, !PT ;  /* 0x0000004c3d157812 */ /* 0x040fe200078efcff */
[----:B------:R-:W-:Y:S01]  /*0f90*/  IMAD.HI.U32 R4, R0, R94, RZ ;  /* 0x0000005e00047227 */ /* 0x000fe200078e00ff */
[----:B------:R-:W-:-:S02]  /*0fa0*/  LOP3.LUT R23, R61, 0x50, RZ, 0xfc, !PT ;  /* 0x000000503d177812 */ /* 0x000fc400078efcff */
[----:B------:R-:W-:Y:S01]  /*0fb0*/  IABS R104, R21 ;  /* 0x0000001500687213 */ /* 0x000fe20000000000 */
[----:B------:R-:W-:Y:S01]  /*0fc0*/  IMAD R58, R3, R6, R58 ;  /* 0x00000006033a7224 */ /* 0x000fe200078e023a */
[----:B------:R-:W-:Y:S01]  /*0fd0*/  IABS R70, R23 ;  /* 0x0000001700467213 */ /* 0x000fe20000000000 */
[----:B------:R-:W-:Y:S01]  /*0fe0*/  IMAD.MOV R4, RZ, RZ, -R4 ;  /* 0x000000ffff047224 */ /* 0x000fe200078e0a04 */
[----:B------:R-:W-:Y:S01]  /*0ff0*/  LOP3.LUT R27, R61, 0x54, RZ, 0xfc, !PT ;  /* 0x000000543d1b7812 */ /* 0x000fe200078efcff */
[--C-:B------:R-:W-:Y:S01]  /*1000*/  @!P4 IMAD.IADD R48, R48, 0x1, -R3.reuse ;  /* 0x000000013030c824 */ /* 0x100fe200078e0a03 */
[----:B------:R-:W-:Y:S01]  /*1010*/  ISETP.GT.U32.AND P4, PT, R3, R95, PT ;  /* 0x0000005f0300720c */ /* 0x000fe20003f84070 */
[--C-:B------:R-:W-:Y:S01]  /*1020*/  @!P2 IMAD.IADD R55, R55, 0x1, -R3.reuse ;  /* 0x000000013737a824 */ /* 0x100fe200078e0a03 */
[C---:B------:R-:W-:Y:S01]  /*1030*/  ISETP.GT.U32.AND P2, PT, R3.reuse, R58, PT ;  /* 0x0000003a0300720c */ /* 0x040fe20003f44070 */
[----:B------:R-:W-:Y:S01]  /*1040*/  IMAD R94, R3, R4, R94 ;  /* 0x00000004035e7224 */ /* 0x000fe200078e025e */
[----:B------:R-:W-:Y:S01]  /*1050*/  LOP3.LUT R37, R61, 0x58, RZ, 0xfc, !PT ;  /* 0x000000583d257812 */ /* 0x000fe200078efcff */
[--C-:B------:R-:W-:Y:S01]  /*1060*/  @!P5 IMAD.IADD R88, R88, 0x1, -R3.reuse ;  /* 0x000000015858d824 */ /* 0x100fe200078e0a03 */
[C---:B------:R-:W-:Y:S01]  /*1070*/  ISETP.GT.U32.AND P5, PT, R3.reuse, R55, PT ;  /* 0x000000370300720c */ /* 0x040fe20003fa4070 */
[----:B------:R-:W-:Y:S01]  /*1080*/  @!P6 IMAD.IADD R96, R96, 0x1, -R3 ;  /* 0x000000016060e824 */ /* 0x000fe200078e0a03 */
[----:B------:R-:W-:Y:S01]  /*1090*/  ISETP.GT.U32.AND P6, PT, R3, R94, PT ;  /* 0x0000005e0300720c */ /* 0x000fe20003fc4070 */
[----:B------:R-:W-:Y:S01]  /*10a0*/  IMAD.HI.U32 R4, R0, R59, RZ ;  /* 0x0000003b00047227 */ /* 0x000fe200078e00ff */
[----:B------:R-:W-:-:S02]  /*10b0*/  LOP3.LUT R33, R61, 0x5c, RZ, 0xfc, !PT ;  /* 0x0000005c3d217812 */ /* 0x000fc400078efcff */
[----:B------:R-:W-:Y:S01]  /*10c0*/  IABS R32, R27 ;  /* 0x0000001b00207213 */ /* 0x000fe20000000000 */
[--C-:B------:R-:W-:Y:S01]  /*10d0*/  @!P4 IMAD.IADD R95, R95, 0x1, -R3.reuse ;  /* 0x000000015f5fc824 */ /* 0x100fe200078e0a03 */
[----:B------:R-:W-:Y:S01]  /*10e0*/  IABS R44, R37 ;  /* 0x00000025002c7213 */ /* 0x000fe20000000000 */
[--C-:B------:R-:W-:Y:S01]  /*10f0*/  @!P2 IMAD.IADD R58, R58, 0x1, -R3.reuse ;  /* 0x000000013a3aa824 */ /* 0x100fe200078e0a03 */
[----:B------:R-:W-:Y:S01]  /*1100*/  ISETP.GE.AND P2, PT, R15, RZ, PT ;  /* 0x000000ff0f00720c */ /* 0x000fe20003f46270 */
[----:B------:R-:W-:Y:S01]  /*1110*/  IMAD.MOV R4, RZ, RZ, -R4 ;  /* 0x000000ffff047224 */ /* 0x000fe200078e0a04 */
[----:B------:R-:W-:Y:S01]  /*1120*/  LOP3.LUT R15, R61, 0x44, RZ, 0xfc, !PT ;  /* 0x000000443d0f7812 */ /* 0x000fe200078efcff */
[--C-:B------:R-:W-:Y:S01]  /*1130*/  @!P5 IMAD.IADD R55, R55, 0x1, -R3.reuse ;  /* 0x000000013737d824 */ /* 0x100fe200078e0a03 */
[C---:B------:R-:W-:Y:S01]  /*1140*/  ISETP.GT.U32.AND P5, PT, R3.reuse, R95, PT ;  /* 0x0000005f0300720c */ /* 0x040fe20003fa4070 */
[----:B------:R-:W-:Y:S01]  /*1150*/  @!P6 IMAD.IADD R94, R94, 0x1, -R3 ;  /* 0x000000015e5ee824 */ /* 0x000fe200078e0a03 */
[C---:B------:R-:W-:Y:S01]  /*1160*/  ISETP.GT.U32.AND P6, PT, R3.reuse, R58, PT ;  /* 0x0000003a0300720c */ /* 0x040fe20003fc4070 */
[----:B------:R-:W-:Y:S01]  /*1170*/  IMAD R59, R3, R4, R59 ;  /* 0x00000004033b7224 */ /* 0x000fe200078e023b */
[----:B------:R-:W-:Y:S01]  /*1180*/  IABS R103, R15 ;  /* 0x0000000f00677213 */ /* 0x000fe20000000000 */
[----:B------:R-:W-:Y:S01]  /*1190*/  IMAD.HI.U32 R4, R0, R111, RZ ;  /* 0x0000006f00047227 */ /* 0x000fe200078e00ff */
[----:B------:R-:W-:-:S02]  /*11a0*/  IABS R36, R33 ;  /* 0x0000002100247213 */ /* 0x000fc40000000000 */
[C---:B------:R-:W-:Y:S01]  /*11b0*/  LOP3.LUT R35, R61.reuse, 0x60, RZ, 0xfc, !PT ;  /* 0x000000603d237812 */ /* 0x040fe200078efcff */
[----:B------:R-:W-:Y:S01]  /*11c0*/  IMAD.MOV R4, RZ, RZ, -R4 ;  /* 0x000000ffff047224 */ /* 0x000fe200078e0a04 */
[----:B------:R-:W-:Y:S01]  /*11d0*/  ISETP.GE.AND P4, PT, R10, RZ, PT ;  /* 0x000000ff0a00720c */ /* 0x000fe20003f86270 */
[----:B------:R-:W-:Y:S01]  /*11e0*/  IMAD.HI.U32 R6, R0, R109, RZ ;  /* 0x0000006d00067227 */ /* 0x000fe200078e00ff */
[----:B------:R-:W-:Y:S02]  /*11f0*/  IABS R38, R35 ;  /* 0x0000002300267213 */ /* 0x000fe40000000000 */
[----:B------:R-:W-:Y:S01]  /*1200*/  LOP3.LUT R39, R61, 0x64, RZ, 0xfc, !PT ;  /* 0x000000643d277812 */ /* 0x000fe200078efcff */
        /* <DEDUP_REMOVED lines=8> */
[C---:B------:R-:W-:Y:S01]  /*1290*/  LOP3.LUT R71, R61.reuse, 0x70, RZ, 0xfc, !PT ;  /* 0x000000703d477812 */ /* 0x040fe200078efcff */
[----:B------:R-:W-:Y:S01]  /*12a0*/  IMAD.MOV R4, RZ, RZ, -R4 ;  /* 0x000000ffff047224 */ /* 0x000fe200078e0a04 */
[----:B------:R-:W-:Y:S01]  /*12b0*/  LOP3.LUT R67, R61, 0x74, RZ, 0xfc, !PT ;  /* 0x000000743d437812 */ /* 0x000fe200078efcff */
[----:B------:R-:W-:Y:S01]  /*12c0*/  IMAD.MOV R6, RZ, RZ, -R6 ;  /* 0x000000ffff067224 */ /* 0x000fe200078e0a06 */
[----:B------:R-:W-:Y:S01]  /*12d0*/  IABS R40, R39 ;  /* 0x0000002700287213 */ /* 0x000fe20000000000 */
[----:B------:R-:W-:Y:S01]  /*12e0*/  IMAD R62, R3, R4, R62 ;  /* 0x00000004033e7224 */ /* 0x000fe200078e023e */
[----:B------:R-:W-:Y:S01]  /*12f0*/  IABS R42, R41 ;  /* 0x00000029002a7213 */ /* 0x000fe20000000000 */
[--C-:B------:R-:W-:Y:S01]  /*1300*/  @!P5 IMAD.IADD R59, R59, 0x1, -R3.reuse ;  /* 0x000000013b3bd824 */ /* 0x100fe200078e0a03 */
[----:B------:R-:W-:Y:S01]  /*1310*/  IABS R47, R45 ;  /* 0x0000002d002f7213 */ /* 0x000fe20000000000 */
[----:B------:R-:W-:Y:S01]  /*1320*/  @!P6 IMAD.IADD R111, R111, 0x1, -R3 ;  /* 0x000000016f6fe824 */ /* 0x000fe200078e0a03 */
[----:B------:R-:W-:Y:S01]  /*1330*/  IABS R46, R71 ;  /* 0x00000047002e7213 */ /* 0x000fe20000000000 */
[C---:B------:R-:W-:Y:S01]  /*1340*/  IMAD R109, R3.reuse, R6, R109 ;  /* 0x00000006036d7224 */ /* 0x040fe200078e026d */
[C---:B------:R-:W-:Y:S01]  /*1350*/  ISETP.GT.U32.AND P5, PT, R3.reuse, R59, PT ;  /* 0x0000003b0300720c */ /* 0x040fe20003fa4070 */
[----:B------:R-:W-:Y:S01]  /*1360*/  IMAD.HI.U32 R7, R0, R63, RZ ;  /* 0x0000003f00077227 */ /* 0x000fe200078e00ff */
[----:B------:R-:W-:-:S02]  /*1370*/  ISETP.GT.U32.AND P6, PT, R3, R111, PT ;  /* 0x0000006f0300720c */ /* 0x000fc40003fc4070 */
[----:B------:R-:W-:Y:S01]  /*1380*/  IABS R56, R67 ;  /* 0x0000004300387213 */ /* 0x000fe20000000000 */
[----:B------:R-:W-:-:S04]  /*1390*/  IMAD.HI.U32 R4, R0, R100, RZ ;  /* 0x0000006400047227 */ /* 0x000fc800078e00ff */
[----:B------:R-:W-:Y:S02]  /*13a0*/  IMAD.MOV R8, RZ, RZ, -R7 ;  /* 0x000000ffff087224 */ /* 0x000fe400078e0a07 */
[----:B------:R-:W-:Y:S02]  /*13b0*/  IMAD.MOV R4, RZ, RZ, -R4 ;  /* 0x000000ffff047224 */ /* 0x000fe400078e0a04 */
[--C-:B------:R-:W-:Y:S01]  /*13c0*/  @!P5 IMAD.IADD R59, R59, 0x1, -R3.reuse ;  /* 0x000000013b3bd824 */ /* 0x100fe200078e0a03 */
[----:B------:R-:W-:Y:S01]  /*13d0*/  ISETP.GT.U32.AND P5, PT, R3, R62, PT ;  /* 0x0000003e0300720c */ /* 0x000fe20003fa4070 */
[----:B------:R-:W-:Y:S01]  /*13e0*/  @!P6 IMAD.IADD R111, R111, 0x1, -R3 ;  /* 0x000000016f6fe824 */ /* 0x000fe200078e0a03 */
[C---:B------:R-:W-:Y:S01]  /*13f0*/  ISETP.GT.U32.AND P6, PT, R3.reuse, R109, PT ;  /* 0x0000006d0300720c */ /* 0x040fe20003fc4070 */
[C---:B------:R-:W-:Y:S02]  /*1400*/  IMAD R63, R3.reuse, R8, R63 ;  /* 0x00000008033f7224 */ /* 0x040fe400078e023f */
[----:B------:R-:W-:-:S02]  /*1410*/  IMAD R100, R3, R4, R100 ;  /* 0x0000000403647224 */ /* 0x000fc400078e0264 */
[----:B------:R-:W-:Y:S01]  /*1420*/  @!P2 IMAD.MOV R101, RZ, RZ, -R101 ;  /* 0x000000ffff65a224 */ /* 0x000fe200078e0a65 */
[----:B------:R-:W-:Y:S01]  /*1430*/  ISETP.GE.AND P2, PT, R13, RZ, PT ;  /* 0x000000ff0d00720c */ /* 0x000fe20003f46270 */
[--C-:B------:R-:W-:Y:S01]  /*1440*/  @!P0 IMAD.IADD R49, R49, 0x1, -R3.reuse ;  /* 0x0000000131318824 */ /* 0x100fe200078e0a03 */
[C---:B------:R-:W-:Y:S01]  /*1450*/  LOP3.LUT R13, R61.reuse, 0x3c, RZ, 0xfc, !PT ;  /* 0x0000003c3d0d7812 */ /* 0x040fe200078efcff */
[----:B------:R-:W-:Y:S01]  /*1460*/  IMAD.HI.U32 R6, R0, R64, RZ ;  /* 0x0000004000067227 */ /* 0x000fe200078e00ff */
[----:B------:R-:W-:Y:S02]  /*1470*/  ISETP.GE.AND P0, PT, R61, RZ, PT ;  /* 0x000000ff3d00720c */ /* 0x000fe40003f06270 */
[----:B------:R-:W-:Y:S01]  /*1480*/  IABS R102, R13 ;  /* 0x0000000d00667213 */ /* 0x000fe20000000000 */
[--C-:B------:R-:W-:Y:S02]  /*1490*/  @!P5 IMAD.IADD R62, R62, 0x1, -R3.reuse ;  /* 0x000000013e3ed824 */ /* 0x100fe400078e0a03 */
[----:B------:R-:W-:-:S02]  /*14a0*/  @!P6 IMAD.IADD R109, R109, 0x1, -R3 ;  /* 0x000000016d6de824 */ /* 0x000fc400078e0a03 */
[----:B------:R-:W-:Y:S01]  /*14b0*/  IMAD.HI.U32 R7, R0, R102, RZ ;  /* 0x0000006600077227 */ /* 0x000fe200078e00ff */
[C---:B------:R-:W-:Y:S02]  /*14c0*/  ISETP.GT.U32.AND P5, PT, R3.reuse, R62, PT ;  /* 0x0000003e0300720c */ /* 0x040fe40003fa4070 */
[C---:B------:R-:W-:Y:S01]  /*14d0*/  ISETP.GT.U32.AND P6, PT, R3.reuse, R109, PT ;  /* 0x0000006d0300720c */ /* 0x040fe20003fc4070 */
[----:B------:R-:W-:Y:S02]  /*14e0*/  IMAD.MOV R6, RZ, RZ, -R6 ;  /* 0x000000ffff067224 */ /* 0x000fe400078e0a06 */
[----:B------:R-:W-:Y:S02]  /*14f0*/  IMAD.MOV R7, RZ, RZ, -R7 ;  /* 0x000000ffff077224 */ /* 0x000fe400078e0a07 */
[----:B------:R-:W-:Y:S01]  /*1500*/  @!P0 IMAD.MOV R48, RZ, RZ, -R48 ;  /* 0x000000ffff308224 */ /* 0x000fe200078e0a30 */
[C---:B------:R-:W-:Y:S01]  /*1510*/  ISETP.GT.U32.AND P0, PT, R3.reuse, R94, PT ;  /* 0x0000005e0300720c */ /* 0x040fe20003f04070 */
[----:B------:R-:W-:-:S02]  /*1520*/  IMAD R64, R3, R6, R64 ;  /* 0x0000000603407224 */ /* 0x000fc400078e0240 */
[C---:B------:R-:W-:Y:S02]  /*1530*/  IMAD R102, R3.reuse, R7, R102 ;  /* 0x0000000703667224 */ /* 0x040fe400078e0266 */
[--C-:B------:R-:W-:Y:S01]  /*1540*/  @!P5 IMAD.IADD R62, R62, 0x1, -R3.reuse ;  /* 0x000000013e3ed824 */ /* 0x100fe200078e0a03 */
[----:B------:R-:W-:Y:S01]  /*1550*/  ISETP.GT.U32.AND P5, PT, R3, R63, PT ;  /* 0x0000003f0300720c */ /* 0x000fe20003fa4070 */
[----:B------:R-:W-:Y:S01]  /*1560*/  @!P6 IMAD.IADD R109, R109, 0x1, -R3 ;  /* 0x000000016d6de824 */ /* 0x000fe200078e0a03 */
[----:B------:R-:W-:Y:S01]  /*1570*/  ISETP.GT.U32.AND P6, PT, R3, R100, PT ;  /* 0x000000640300720c */ /* 0x000fe20003fc4070 */
[----:B------:R-:W-:-:S04]  /*1580*/  IMAD.HI.U32 R4, R0, R103, RZ ;  /* 0x0000006700047227 */ /* 0x000fc800078e00ff */
[--C-:B------:R-:W-:Y:S01]  /*1590*/  @!P0 IMAD.IADD R94, R94, 0x1, -R3.reuse ;  /* 0x000000015e5e8824 */ /* 0x100fe200078e0a03 */
[----:B------:R-:W-:Y:S01]  /*15a0*/  ISETP.GE.AND P0, PT, R11, RZ, PT ;  /* 0x000000ff0b00720c */ /* 0x000fe20003f06270 */
[----:B------:R-:W-:Y:S01]  /*15b0*/  IMAD.MOV R4, RZ, RZ, -R4 ;  /* 0x000000ffff047224 */ /* 0x000fe200078e0a04 */
[C---:B------:R-:W-:Y:S01]  /*15c0*/  LOP3.LUT R11, R61.reuse, 0x40, RZ, 0xfc, !PT ;  /* 0x000000403d0b7812 */ /* 0x040fe200078efcff */
[----:B------:R-:W-:Y:S01]  /*15d0*/  IMAD.HI.U32 R6, R0, R66, RZ ;  /* 0x0000004200067227 */ /* 0x000fe200078e00ff */
[----:B------:R-:W-:Y:S02]  /*15e0*/  LOP3.LUT R61, R61, 0x78, RZ, 0xfc, !PT ;  /* 0x000000783d3d7812 */ /* 0x000fe400078efcff */
[----:B------:R-:W-:Y:S01]  /*15f0*/  IABS R65, R11 ;  /* 0x0000000b00417213 */ /* 0x000fe20000000000 */
[--C-:B------:R-:W-:Y:S01]  /*1600*/  @!P5 IMAD.IADD R63, R63, 0x1, -R3.reuse ;  /* 0x000000013f3fd824 */ /* 0x100fe200078e0a03 */
[----:B------:R-:W-:Y:S01]  /*1610*/  IABS R60, R61 ;  /* 0x0000003d003c7213 */ /* 0x000fe20000000000 */
[----:B------:R-:W-:-:S02]  /*1620*/  @!P6 IMAD.IADD R100, R100, 0x1, -R3 ;  /* 0x000000016464e824 */ /* 0x000fc400078e0a03 */
[----:B------:R-:W-:Y:S01]  /*1630*/  IMAD.HI.U32 R8, R0, R65, RZ ;  /* 0x0000004100087227 */ /* 0x000fe200078e00ff */
[C---:B------:R-:W-:Y:S02]  /*1640*/  ISETP.GT.U32.AND P5, PT, R3.reuse, R63, PT ;  /* 0x0000003f0300720c */ /* 0x040fe40003fa4070 */
[C---:B------:R-:W-:Y:S01]  /*1650*/  ISETP.GT.U32.AND P6, PT, R3.reuse, R100, PT ;  /* 0x000000640300720c */ /* 0x040fe20003fc4070 */
[----:B------:R-:W-:Y:S02]  /*1660*/  IMAD.MOV R8, RZ, RZ, -R8 ;  /* 0x000000ffff087224 */ /* 0x000fe400078e0a08 */
[C---:B------:R-:W-:Y:S02]  /*1670*/  IMAD R103, R3.reuse, R4, R103 ;  /* 0x0000000403677224 */ /* 0x040fe400078e0267 */
[----:B------:R-:W-:Y:S02]  /*1680*/  IMAD R65, R3, R8, R65 ;  /* 0x0000000803417224 */ /* 0x000fe400078e0241 */
[----:B------:R-:W-:-:S02]  /*1690*/  IMAD.MOV R6, RZ, RZ, -R6 ;  /* 0x000000ffff067224 */ /* 0x000fc400078e0a06 */
[----:B------:R-:W-:Y:S02]  /*16a0*/  @!P3 IMAD.MOV R88, RZ, RZ, -R88 ;  /* 0x000000ffff58b224 */ /* 0x000fe400078e0a58 */
[--C-:B------:R-:W-:Y:S01]  /*16b0*/  @!P5 IMAD.IADD R63, R63, 0x1, -R3.reuse ;  /* 0x000000013f3fd824 */ /* 0x100fe200078e0a03 */
[C---:B------:R-:W-:Y:S01]  /*16c0*/  ISETP.GT.U32.AND P5, PT, R3.reuse, R64, PT ;  /* 0x000000400300720c */ /* 0x040fe20003fa4070 */
[----:B------:R-:W-:Y:S01]  /*16d0*/  @!P6 IMAD.IADD R100, R100, 0x1, -R3 ;  /* 0x000000016464e824 */ /* 0x000fe200078e0a03 */
[C---:B------:R-:W-:Y:S01]  /*16e0*/  ISETP.GT.U32.AND P6, PT, R3.reuse, R102, PT ;  /* 0x000000660300720c */ /* 0x040fe20003fc4070 */
[----:B------:R-:W-:Y:S02]  /*16f0*/  IMAD R66, R3, R6, R66 ;  /* 0x0000000603427224 */ /* 0x000fe400078e0242 */
[----:B------:R-:W-:-:S04]  /*1700*/  IMAD.HI.U32 R7, R0, R104, RZ ;  /* 0x0000006800077227 */ /* 0x000fc800078e00ff */
[----:B------:R-:W-:-:S04]  /*1710*/  IMAD.HI.U32 R8, R0, R70, RZ ;  /* 0x0000004600087227 */ /* 0x000fc800078e00ff */
[--C-:B------:R-:W-:Y:S02]  /*1720*/  @!P5 IMAD.IADD R64, R64, 0x1, -R3.reuse ;  /* 0x000000014040d824 */ /* 0x100fe400078e0a03 */
[----:B------:R-:W-:Y:S02]  /*1730*/  @!P6 IMAD.IADD R102, R102, 0x1, -R3 ;  /* 0x000000016666e824 */ /* 0x000fe400078e0a03 */
[----:B------:R-:W-:Y:S01]  /*1740*/  IMAD.MOV R7, RZ, RZ, -R7 ;  /* 0x000000ffff077224 */ /* 0x000fe200078e0a07 */
[C---:B------:R-:W-:Y:S01]  /*1750*/  ISETP.GT.U32.AND P5, PT, R3.reuse, R64, PT ;  /* 0x000000400300720c */ /* 0x040fe20003fa4070 */
[----:B------:R-:W-:Y:S01]  /*1760*/  IMAD.MOV R8, RZ, RZ, -R8 ;  /* 0x000000ffff087224 */ /* 0x000fe200078e0a08 */
[C---:B------:R-:W-:Y:S01]  /*1770*/  ISETP.GT.U32.AND P6, PT, R3.reuse, R102, PT ;  /* 0x000000660300720c */ /* 0x040fe20003fc4070 */
[C---:B------:R-:W-:Y:S02]  /*1780*/  IMAD R104, R3.reuse, R7, R104 ;  /* 0x0000000703687224 */ /* 0x040fe400078e0268 */
[----:B------:R-:W-:-:S02]  /*1790*/  IMAD R70, R3, R8, R70 ;  /* 0x0000000803467224 */ /* 0x000fc400078e0246 */
[----:B------:R-:W-:-:S04]  /*17a0*/  IMAD.HI.U32 R4, R0, R32, RZ ;  /* 0x0000002000047227 */ /* 0x000fc800078e00ff */
[----:B------:R-:W-:-:S04]  /*17b0*/  IMAD.HI.U32 R6, R0, R44, RZ ;  /* 0x0000002c00067227 */ /* 0x000fc800078e00ff */
[--C-:B------:R-:W-:Y:S01]  /*17c0*/  @!P5 IMAD.IADD R64, R64, 0x1, -R3.reuse ;  /* 0x000000014040d824 */ /* 0x100fe200078e0a03 */
[C---:B------:R-:W-:Y:S01]  /*17d0*/  ISETP.GT.U32.AND P5, PT, R3.reuse, R65, PT ;  /* 0x000000410300720c */ /* 0x040fe20003fa4070 */
[----:B------:R-:W-:Y:S01]  /*17e0*/  @!P6 IMAD.IADD R102, R102, 0x1, -R3 ;  /* 0x000000016666e824 */ /* 0x000fe200078e0a03 */
[----:B------:R-:W-:Y:S01]  /*17f0*/  ISETP.GT.U32.AND P6, PT, R3, R103, PT ;  /* 0x000000670300720c */ /* 0x000fe20003fc4070 */
[----:B------:R-:W-:-:S04]  /*1800*/  IMAD.HI.U32 R7, R0, R36, RZ ;  /* 0x0000002400077227 */ /* 0x000fc800078e00ff */
[----:B------:R-:W-:Y:S02]  /*1810*/  IMAD.MOV R4, RZ, RZ, -R4 ;  /* 0x000000ffff047224 */ /* 0x000fe400078e0a04 */
[----:B------:R-:W-:Y:S02]  /*1820*/  IMAD.MOV R6, RZ, RZ, -R6 ;  /* 0x000000ffff067224 */ /* 0x000fe400078e0a06 */
[----:B------:R-:W-:Y:S02]  /*1830*/  IMAD.MOV R7, RZ, RZ, -R7 ;  /* 0x000000ffff077224 */ /* 0x000fe400078e0a07 */
[--C-:B------:R-:W-:Y:S01]  /*1840*/  @!P5 IMAD.IADD R65, R65, 0x1, -R3.reuse ;  /* 0x000000014141d824 */ /* 0x100fe200078e0a03 */
[----:B------:R-:W-:Y:S01]  /*1850*/  ISETP.GT.U32.AND P5, PT, R3, R66, PT ;  /* 0x000000420300720c */ /* 0x000fe20003fa4070 */
[----:B------:R-:W-:Y:S02]  /*1860*/  @!P6 IMAD.IADD R103, R103, 0x1, -R3 ;  /* 0x000000016767e824 */ /* 0x000fe400078e0a03 */
[C---:B------:R-:W-:Y:S01]  /*1870*/  IMAD R32, R3.reuse, R4, R32 ;  /* 0x0000000403207224 */ /* 0x040fe200078e0220 */
[C---:B------:R-:W-:Y:S01]  /*1880*/  ISETP.GT.U32.AND P6, PT, R3.reuse, R65, PT ;  /* 0x000000410300720c */ /* 0x040fe20003fc4070 */
[C---:B------:R-:W-:Y:S01]  /*1890*/  IMAD R44, R3.reuse, R6, R44 ;  /* 0x00000006032c7224 */ /* 0x040fe200078e022c */
[C---:B------:R-:W-:Y:S01]  /*18a0*/  ISETP.GT.U32.AND P3, PT, R3.reuse, R103, PT ;  /* 0x000000670300720c */ /* 0x040fe20003f64070 */
[----:B------:R-:W-:-:S02]  /*18b0*/  IMAD R36, R3, R7, R36 ;  /* 0x0000000703247224 */ /* 0x000fc400078e0224 */
[----:B------:R-:W-:-:S04]  /*18c0*/  IMAD.HI.U32 R8, R0, R38, RZ ;  /* 0x0000002600087227 */ /* 0x000fc800078e00ff */
[--C-:B------:R-:W-:Y:S02]  /*18d0*/  @!P5 IMAD.IADD R66, R66, 0x1, -R3.reuse ;  /* 0x000000014242d824 */ /* 0x100fe400078e0a03 */
[----:B------:R-:W-:Y:S02]  /*18e0*/  IMAD.MOV R8, RZ, RZ, -R8 ;  /* 0x000000ffff087224 */ /* 0x000fe400078e0a08 */
[--C-:B------:R-:W-:Y:S01]  /*18f0*/  @!P6 IMAD.IADD R65, R65, 0x1, -R3.reuse ;  /* 0x000000014141e824 */ /* 0x100fe200078e0a03 */
[----:B------:R-:W-:Y:S01]  /*1900*/  ISETP.GT.U32.AND P5, PT, R3, R66, PT ;  /* 0x000000420300720c */ /* 0x000fe20003fa4070 */
[----:B------:R-:W-:Y:S01]  /*1910*/  @!P3 IMAD.IADD R103, R103, 0x1, -R3 ;  /* 0x000000016767b824 */ /* 0x000fe200078e0a03 */
[C---:B------:R-:W-:Y:S01]  /*1920*/  ISETP.GT.U32.AND P6, PT, R3.reuse, R104, PT ;  /* 0x000000680300720c */ /* 0x040fe20003fc4070 */
[C---:B------:R-:W-:Y:S01]  /*1930*/  IMAD R38, R3.reuse, R8, R38 ;  /* 0x0000000803267224 */ /* 0x040fe200078e0226 */
[----:B------:R-:W-:Y:S01]  /*1940*/  ISETP.GT.U32.AND P3, PT, R3, R70, PT ;  /* 0x000000460300720c */ /* 0x000fe20003f64070 */
[----:B------:R-:W-:-:S04]  /*1950*/  IMAD.HI.U32 R4, R0, R40, RZ ;  /* 0x0000002800047227 */ /* 0x000fc800078e00ff */
[----:B------:R-:W-:Y:S02]  /*1960*/  @!P0 IMAD.MOV R96, RZ, RZ, -R96 ;  /* 0x000000ffff608224 */ /* 0x000fe400078e0a60 */
[----:B------:R-:W-:Y:S02]  /*1970*/  @!P4 IMAD.MOV R49, RZ, RZ, -R49 ;  /* 0x000000ffff31c224 */ /* 0x000fe400078e0a31 */
[--C-:B------:R-:W-:Y:S01]  /*1980*/  @!P5 IMAD.IADD R66, R66, 0x1, -R3.reuse ;  /* 0x000000014242d824 */ /* 0x100fe200078e0a03 */
[C---:B------:R-:W-:Y:S01]  /*1990*/  ISETP.GT.U32.AND P5, PT, R3.reuse, R32, PT ;  /* 0x000000200300720c */ /* 0x040fe20003fa4070 */
[--C-:B------:R-:W-:Y:S01]  /*19a0*/  @!P6 IMAD.IADD R104, R104, 0x1, -R3.reuse ;  /* 0x000000016868e824 */ /* 0x100fe200078e0a03 */
[C---:B------:R-:W-:Y:S01]  /*19b0*/  ISETP.GT.U32.AND P6, PT, R3.reuse, R44, PT ;  /* 0x0000002c0300720c */ /* 0x040fe20003fc4070 */
[----:B------:R-:W-:Y:S01]  /*19c0*/  @!P3 IMAD.IADD R70, R70, 0x1, -R3 ;  /* 0x000000014646b824 */ /* 0x000fe200078e0a03 */
[----:B------:R-:W-:Y:S01]  /*19d0*/  ISETP.GT.U32.AND P3, PT, R3, R36, PT ;  /* 0x000000240300720c */ /* 0x000fe20003f64070 */
[----:B------:R-:W-:-:S02]  /*19e0*/  @!P2 IMAD.MOV R55, RZ, RZ, -R55 ;  /* 0x000000ffff37a224 */ /* 0x000fc400078e0a37 */
[----:B------:R-:W-:Y:S01]  /*19f0*/  IMAD.HI.U32 R6, R0, R42, RZ ;  /* 0x0000002a00067227 */ /* 0x000fe200078e00ff */
[----:B------:R-:W-:-:S03]  /*1a00*/  ISETP.GT.U32.AND P0, PT, R3, R70, PT ;  /* 0x000000460300720c */ /* 0x000fc60003f04070 */
[----:B------:R-:W-:-:S04]  /*1a10*/  IMAD.HI.U32 R7, R0, R47, RZ ;  /* 0x0000002f00077227 */ /* 0x000fc800078e00ff */
[--C-:B------:R-:W-:Y:S01]  /*1a20*/  @!P5 IMAD.IADD R32, R32, 0x1, -R3.reuse ;  /* 0x000000012020d824 */ /* 0x100fe200078e0a03 */
[C---:B------:R-:W-:Y:S01]  /*1a30*/  ISETP.GT.U32.AND P5, PT, R3.reuse, R38, PT ;  /* 0x000000260300720c */ /* 0x040fe20003fa4070 */
[--C-:B------:R-:W-:Y:S01]  /*1a40*/  @!P6 IMAD.IADD R44, R44, 0x1, -R3.reuse ;  /* 0x000000012c2ce824 */ /* 0x100fe200078e0a03 */
[C---:B------:R-:W-:Y:S01]  /*1a50*/  ISETP.GT.U32.AND P6, PT, R3.reuse, R104, PT ;  /* 0x000000680300720c */ /* 0x040fe20003fc4070 */
[----:B------:R-:W-:Y:S01]  /*1a60*/  @!P3 IMAD.IADD R36, R36, 0x1, -R3 ;  /* 0x000000012424b824 */ /* 0x000fe200078e0a03 */
[C---:B------:R-:W-:Y:S01]  /*1a70*/  ISETP.GT.U32.AND P4, PT, R3.reuse, R32, PT ;  /* 0x000000200300720c */ /* 0x040fe20003f84070 */
[C---:B------:R-:W-:Y:S01]  /*1a80*/  IMAD.HI.U32 R8, R0.reuse, R46, RZ ;  /* 0x0000002e00087227 */ /* 0x040fe200078e00ff */
[C---:B------:R-:W-:Y:S02]  /*1a90*/  ISETP.GT.U32.AND P3, PT, R3.reuse, R44, PT ;  /* 0x0000002c0300720c */ /* 0x040fe40003f64070 */
[----:B------:R-:W-:Y:S01]  /*1aa0*/  ISETP.GT.U32.AND P2, PT, R3, R36, PT ;  /* 0x000000240300720c */ /* 0x000fe20003f44070 */
[----:B------:R-:W-:-:S04]  /*1ab0*/  IMAD.HI.U32 R9, R0, R56, RZ ;  /* 0x0000003800097227 */ /* 0x000fc800078e00ff */
[----:B------:R-:W-:Y:S02]  /*1ac0*/  IMAD.MOV R4, RZ, RZ, -R4 ;  /* 0x000000ffff047224 */ /* 0x000fe400078e0a04 */
[----:B------:R-:W-:Y:S02]  /*1ad0*/  IMAD.MOV R6, RZ, RZ, -R6 ;  /* 0x000000ffff067224 */ /* 0x000fe400078e0a06 */
[----:B------:R-:W-:Y:S02]  /*1ae0*/  IMAD.MOV R10, RZ, RZ, -R7 ;  /* 0x000000ffff0a7224 */ /* 0x000fe400078e0a07 */
[----:B------:R-:W-:Y:S02]  /*1af0*/  IMAD R40, R3, R4, R40 ;  /* 0x0000000403287224 */ /* 0x000fe400078e0228 */
[----:B------:R-:W-:Y:S01]  /*1b00*/  IMAD.MOV R8, RZ, RZ, -R8 ;  /* 0x000000ffff087224 */ /* 0x000fe200078e0a08 */
[----:B------:R-:W2:Y:S01]  /*1b10*/  LDS R4, [UR15] ;  /* 0x0000000fff047984 */ /* 0x000ea20008000800 */
[----:B------:R-:W-:-:S02]  /*1b20*/  IMAD.MOV R9, RZ, RZ, -R9 ;  /* 0x000000ffff097224 */ /* 0x000fc400078e0a09 */
[C---:B------:R-:W-:Y:S02]  /*1b30*/  IMAD R42, R3.reuse, R6, R42 ;  /* 0x00000006032a7224 */ /* 0x040fe400078e022a */
[C---:B------:R-:W-:Y:S02]  /*1b40*/  IMAD R47, R3.reuse, R10, R47 ;  /* 0x0000000a032f7224 */ /* 0x040fe400078e022f */
[C---:B------:R-:W-:Y:S02]  /*1b50*/  IMAD R46, R3.reuse, R8, R46 ;  /* 0x00000008032e7224 */ /* 0x040fe400078e022e */
[C---:B------:R-:W-:Y:S02]  /*1b60*/  IMAD R56, R3.reuse, R9, R56 ;  /* 0x0000000903387224 */ /* 0x040fe400078e0238 */
[--C-:B------:R-:W-:Y:S02]  /*1b70*/  @!P5 IMAD.IADD R38, R38, 0x1, -R3.reuse ;  /* 0x000000012626d824 */ /* 0x100fe400078e0a03 */
[----:B------:R-:W-:Y:S01]  /*1b80*/  @!P6 IMAD.IADD R104, R104, 0x1, -R3 ;  /* 0x000000016868e824 */ /* 0x000fe200078e0a03 */
[C---:B------:R-:W-:Y:S01]  /*1b90*/  ISETP.GT.U32.AND P6, PT, R3.reuse, R40, PT ;  /* 0x000000280300720c */ /* 0x040fe20003fc4070 */
[----:B------:R-:W-:Y:S01]  /*1ba0*/  IMAD.HI.U32 R0, R0, R60, RZ ;  /* 0x0000003c00007227 */ /* 0x000fe200078e00ff */
[----:B------:R-:W-:-:S03]  /*1bb0*/  ISETP.GT.U32.AND P5, PT, R3, R38, PT ;  /* 0x000000260300720c */ /* 0x000fc60003fa4070 */
[--C-:B------:R-:W-:Y:S01]  /*1bc0*/  @!P0 IMAD.IADD R70, R70, 0x1, -R3.reuse ;  /* 0x0000000146468824 */ /* 0x100fe200078e0a03 */
[C---:B------:R-:W-:Y:S01]  /*1bd0*/  ISETP.GT.U32.AND P0, PT, R3.reuse, R42, PT ;  /* 0x0000002a0300720c */ /* 0x040fe20003f04070 */
[--C-:B------:R-:W-:Y:S01]  /*1be0*/  @!P4 IMAD.IADD R32, R32, 0x1, -R3.reuse ;  /* 0x000000012020c824 */ /* 0x100fe200078e0a03 */
[C---:B------:R-:W-:Y:S01]  /*1bf0*/  ISETP.GT.U32.AND P4, PT, R3.reuse, R47, PT ;  /* 0x0000002f0300720c */ /* 0x040fe20003f84070 */
[--C-:B------:R-:W-:Y:S01]  /*1c00*/  @!P3 IMAD.IADD R44, R44, 0x1, -R3.reuse ;  /* 0x000000012c2cb824 */ /* 0x100fe200078e0a03 */
[C---:B------:R-:W-:Y:S01]  /*1c10*/  ISETP.GT.U32.AND P3, PT, R3.reuse, R46, PT ;  /* 0x0000002e0300720c */ /* 0x040fe20003f64070 */
[--C-:B------:R-:W-:Y:S01]  /*1c20*/  @!P2 IMAD.IADD R36, R36, 0x1, -R3.reuse ;  /* 0x000000012424a824 */ /* 0x100fe200078e0a03 */
[----:B------:R-:W-:Y:S01]  /*1c30*/  ISETP.GT.U32.AND P2, PT, R3, R56, PT ;  /* 0x000000380300720c */ /* 0x000fe20003f44070 */
[----:B------:R-:W-:Y:S02]  /*1c40*/  IMAD.MOV R0, RZ, RZ, -R0 ;  /* 0x000000ffff007224 */ /* 0x000fe400078e0a00 */
[----:B------:R-:W-:-:S02]  /*1c50*/  @!P6 IMAD.IADD R40, R40, 0x1, -R3 ;  /* 0x000000012828e824 */ /* 0x000fc400078e0a03 */
[C---:B------:R-:W-:Y:S02]  /*1c60*/  IMAD R60, R3.reuse, R0, R60 ;  /* 0x00000000033c7224 */ /* 0x040fe400078e023c */
[--C-:B------:R-:W-:Y:S01]  /*1c70*/  @!P0 IMAD.IADD R42, R42, 0x1, -R3.reuse ;  /* 0x000000012a2a8824 */ /* 0x100fe200078e0a03 */
[----:B------:R-:W-:Y:S01]  /*1c80*/  ISETP.GE.AND P0, PT, R14, RZ, PT ;  /* 0x000000ff0e00720c */ /* 0x000fe20003f06270 */
[--C-:B------:R-:W-:Y:S01]  /*1c90*/  @!P5 IMAD.IADD R38, R38, 0x1, -R3.reuse ;  /* 0x000000012626d824 */ /* 0x100fe200078e0a03 */
[----:B------:R-:W-:Y:S01]  /*1ca0*/  ISETP.GT.U32.AND P6, PT, R3, R60, PT ;  /* 0x0000003c0300720c */ /* 0x000fe20003fc4070 */
[--C-:B------:R-:W-:Y:S01]  /*1cb0*/  @!P4 IMAD.IADD R47, R47, 0x1, -R3.reuse ;  /* 0x000000012f2fc824 */ /* 0x100fe200078e0a03 */
[----:B------:R-:W-:Y:S01]  /*1cc0*/  ISETP.GE.AND P5, PT, R12, RZ, PT ;  /* 0x000000ff0c00720c */ /* 0x000fe20003fa6270 */
[--C-:B------:R-:W-:Y:S01]  /*1cd0*/  @!P3 IMAD.IADD R46, R46, 0x1, -R3.reuse ;  /* 0x000000012e2eb824 */ /* 0x100fe200078e0a03 */
[----:B------:R-:W-:Y:S01]  /*1ce0*/  ISETP.GE.AND P4, PT, R16, RZ, PT ;  /* 0x000000ff1000720c */ /* 0x000fe20003f86270 */
[--C-:B------:R-:W-:Y:S01]  /*1cf0*/  @!P2 IMAD.IADD R56, R56, 0x1, -R3.reuse ;  /* 0x000000013838a824 */ /* 0x100fe200078e0a03 */
[----:B------:R-:W-:Y:S01]  /*1d00*/  ISETP.GE.AND P3, PT, R22, RZ, PT ;  /* 0x000000ff1600720c */ /* 0x000fe20003f66270 */
[----:B------:R-:W-:Y:S01]  /*1d10*/  IMAD.SHL.U32 R0, R50, 0x200000, RZ ;  /* 0x0020000032007824 */ /* 0x000fe200078e00ff */
[----:B------:R-:W-:Y:S01]  /*1d20*/  ISETP.GE.AND P2, PT, R17, RZ, PT ;  /* 0x000000ff1100720c */ /* 0x000fe20003f46270 */
[----:B---3--:R-:W-:Y:S01]  /*1d30*/  IMAD R5, R5, UR4, RZ ;  /* 0x0000000405057c24 */ /* 0x008fe2000f8e02ff */
[----:B--2---:R-:W-:Y:S01]  /*1d40*/  R2UR UR18, R4 ;  /* 0x00000000041272ca */ /* 0x004fe200000e0000 */
[----:B------:R-:W-:Y:S01]  /*1d50*/  @!P0 IMAD.MOV R58, RZ, RZ, -R58 ;  /* 0x000000ffff3a8224 */ /* 0x000fe200078e0a3a */
[C---:B------:R-:W-:Y:S01]  /*1d60*/  ISETP.GT.U32.AND P0, PT, R3.reuse, R42, PT ;  /* 0x0000002a0300720c */ /* 0x040fe20003f04070 */
[----:B------:R-:W-:Y:S01]  /*1d70*/  @!P6 IMAD.IADD R60, R60, 0x1, -R3 ;  /* 0x000000013c3ce824 */ /* 0x000fe200078e0a03 */
[C---:B------:R-:W-:Y:S01]  /*1d80*/  ISETP.GT.U32.AND P6, PT, R3.reuse, R40, PT ;  /* 0x000000280300720c */ /* 0x040fe20003fc4070 */
[----:B------:R-:W-:Y:S01]  /*1d90*/  @!P5 IMAD.MOV R95, RZ, RZ, -R95 ;  /* 0x000000ffff5fd224 */ /* 0x000fe200078e0a5f */
[C---:B------:R-:W-:Y:S01]  /*1da0*/  ISETP.GT.U32.AND P5, PT, R3.reuse, R47, PT ;  /* 0x0000002f0300720c */ /* 0x040fe20003fa4070 */
[----:B------:R-:W-:Y:S01]  /*1db0*/  @!P4 IMAD.MOV R94, RZ, RZ, -R94 ;  /* 0x000000ffff5ec224 */ /* 0x000fe200078e0a5e */
[C---:B------:R-:W-:Y:S01]  /*1dc0*/  ISETP.GT.U32.AND P4, PT, R3.reuse, R46, PT ;  /* 0x0000002e0300720c */ /* 0x040fe20003f84070 */
[----:B------:R-:W-:Y:S01]  /*1dd0*/  @!P3 IMAD.MOV R59, RZ, RZ, -R59 ;  /* 0x000000ffff3bb224 */ /* 0x000fe200078e0a3b */
[C---:B------:R-:W-:Y:S01]  /*1de0*/  ISETP.GT.U32.AND P3, PT, R3.reuse, R56, PT ;  /* 0x000000380300720c */ /* 0x040fe20003f64070 */
[----:B------:R-:W-:Y:S01]  /*1df0*/  @!P2 IMAD.MOV R111, RZ, RZ, -R111 ;  /* 0x000000ffff6fa224 */ /* 0x000fe200078e0a6f */
[----:B------:R-:W-:Y:S01]  /*1e00*/  ISETP.GT.U32.AND P2, PT, R3, R60, PT ;  /* 0x0000003c0300720c */ /* 0x000fe20003f44070 */
[----:B------:R-:W-:Y:S01]  /*1e10*/  VIADD R4, R126, 0x1f ;  /* 0x0000001f7e047836 */ /* 0x000fe20000000000 */
[----:B------:R-:W-:Y:S01]  /*1e20*/  LOP3.LUT R0, R0, 0x600000, RZ, 0xc0, !PT ;  /* 0x0060000000007812 */ /* 0x000fe200078ec0ff */
[--C-:B------:R-:W-:Y:S01]  /*1e30*/  @!P0 IMAD.IADD R42, R42, 0x1, -R3.reuse ;  /* 0x000000012a2a8824 */ /* 0x100fe200078e0a03 */
[----:B------:R-:W-:Y:S01]  /*1e40*/  BAR.SYNC.DEFER_BLOCKING 0x0 ;  /* 0x0000000000007b1d */ /* 0x000fe20000010000 */
[--C-:B------:R-:W-:Y:S01]  /*1e50*/  @!P6 IMAD.IADD R40, R40, 0x1, -R3.reuse ;  /* 0x000000012828e824 */ /* 0x100fe200078e0a03 */
[----:B------:R-:W-:Y:S01]  /*1e60*/  ISETP.GE.AND P0, PT, R19, RZ, PT ;  /* 0x000000ff1300720c */ /* 0x000fe20003f06270 */
[--C-:B------:R-:W-:Y:S01]  /*1e70*/  @!P5 IMAD.IADD R47, R47, 0x1, -R3.reuse ;  /* 0x000000012f2fd824 */ /* 0x100fe200078e0a03 */
[----:B------:R-:W-:Y:S01]  /*1e80*/  ISETP.GE.AND P6, PT, R18, RZ, PT ;  /* 0x000000ff1200720c */ /* 0x000fe20003fc6270 */
[--C-:B------:R-:W-:Y:S01]  /*1e90*/  @!P4 IMAD.IADD R46, R46, 0x1, -R3.reuse ;  /* 0x000000012e2ec824 */ /* 0x100fe200078e0a03 */
[----:B------:R-:W-:Y:S01]  /*1ea0*/  R2UR UR12, R0 ;  /* 0x00000000000c72ca */ /* 0x000fe200000e0000 */
[--C-:B------:R-:W-:Y:S01]  /*1eb0*/  @!P3 IMAD.IADD R56, R56, 0x1, -R3.reuse ;  /* 0x000000013838b824 */ /* 0x100fe200078e0a03 */
[----:B------:R-:W-:Y:S01]  /*1ec0*/  LOP3.LUT R0, R69, 0x7f, RZ, 0xc0, !PT ;  /* 0x0000007f45007812 */ /* 0x000fe200078ec0ff */
[----:B------:R-:W-:Y:S01]  /*1ed0*/  @!P2 IMAD.IADD R60, R60, 0x1, -R3 ;  /* 0x000000013c3ca824 */ /* 0x000fe200078e0a03 */
[----:B------:R-:W-:-:S02]  /*1ee0*/  SHF.R.U32.HI R3, RZ, 0x6, R69 ;  /* 0x00000006ff037819 */ /* 0x000fc40000011645 */
[----:B------:R-:W-:Y:S02]  /*1ef0*/  ISETP.GE.AND P5, PT, R20, RZ, PT ;  /* 0x000000ff1400720c */ /* 0x000fe40003fa6270 */
[----:B------:R-:W-:Y:S01]  /*1f00*/  SGXT.U32 R3, R3, 0x1 ;  /* 0x000000010303781a */ /* 0x000fe20000000000 */
[----:B------:R-:W-:Y:S01]  /*1f10*/  @!P0 IMAD.MOV R109, RZ, RZ, -R109 ;  /* 0x000000ffff6d8224 */ /* 0x000fe200078e0a6d */
[----:B------:R-:W-:Y:S01]  /*1f20*/  ISETP.GE.AND P4, PT, R25, RZ, PT ;  /* 0x000000ff1900720c */ /* 0x000fe20003f86270 */
[----:B------:R-:W-:Y:S01]  /*1f30*/  @!P6 IMAD.MOV R62, RZ, RZ, -R62 ;  /* 0x000000ffff3ee224 */ /* 0x000fe200078e0a3e */
[----:B------:R-:W-:Y:S01]  /*1f40*/  ISETP.GE.AND P3, PT, R26, RZ, PT ;  /* 0x000000ff1a00720c */ /* 0x000fe20003f66270 */
[----:B-1----:R-:W-:Y:S01]  /*1f50*/  IMAD R8, R3, R82, RZ ;  /* 0x0000005203087224 */ /* 0x002fe200078e02ff */
[----:B------:R-:W-:Y:S02]  /*1f60*/  ISETP.NE.U32.AND P2, PT, R0, RZ, PT ;  /* 0x000000ff0000720c */ /* 0x000fe40003f45070 */
[----:B------:R-:W-:Y:S01]  /*1f70*/  ISETP.GT.AND P0, PT, R4, 0x1f, PT ;  /* 0x0000001f0400780c */ /* 0x000fe20003f04270 */
[----:B------:R-:W-:Y:S01]  /*1f80*/  IMAD R20, R82, 0x2, R8 ;  /* 0x0000000252147824 */ /* 0x000fe200078e0208 */
[----:B----4-:R-:W-:Y:S11]  /*1f90*/  @P1 BRA `(.L_x_5) ;  /* 0x0000000000181947 */ /* 0x010ff60003800000 */
[----:B------:R-:W-:Y:S01]  /*1fa0*/  ELECT P6, URZ, PT ;  /* 0x0000000000ff782f */ /* 0x000fe200038c0000 */
[----:B------:R-:W-:Y:S01]  /*1fb0*/  IMAD.MOV.U32 R6, RZ, RZ, 0x1 ;  /* 0x00000001ff067424 */ /* 0x000fe200078e00ff */
[----:B------:R-:W-:Y:S01]  /*1fc0*/  UMOV UR4, 0x40 ;  /* 0x0000004000047882 */ /* 0x000fe20000000000 */
[----:B------:R-:W-:Y:S01]  /*1fd0*/  UVIRTCOUNT.DEALLOC.SMPOOL 0x80 ;  /* 0x000000800000784c */ /* 0x000fe20000000000 */
[----:B------:R-:W-:-:S09]  /*1fe0*/  ULEA UR4, UR5, UR4, 0x18 ;  /* 0x0000000405047291 */ /* 0x000fd2000f8ec0ff */
[----:B------:R1:W-:Y:S03]  /*1ff0*/  @P6 STS.U8 [UR4], R6 ;  /* 0x00000006ff006988 */ /* 0x0003e60008000004 */
.L_x_5:
[----:B------:R-:W-:Y:S01]  /*2000*/  UIADD3 UR12, UPT, UPT, UR18, UR12, URZ ;  /* 0x0000000c120c7290 */ /* 0x000fe2000fffe0ff */
[----:B------:R-:W-:Y:S01]  /*2010*/  @!P5 IMAD.MOV R63, RZ, RZ, -R63 ;  /* 0x000000ffff3fd224 */ /* 0x000fe200078e0a3f */
[----:B------:R-:W-:Y:S01]  /*2020*/  VOTEU.ALL UP0, P2 ;  /* 0x0000000000ff7886 */ /* 0x000fe20001000000 */
[----:B------:R-:W-:Y:S01]  /*2030*/  UMOV UR13, UR10 ;  /* 0x0000000a000d7c82 */ /* 0x000fe20008000000 */
[----:B------:R-:W-:Y:S01]  /*2040*/  VOTEU.ALL UP1, P2 ;  /* 0x0000000000ff7886 */ /* 0x000fe20001020000 */
[----:B------:R-:W-:Y:S01]  /*2050*/  IADD3 R51, P5, PT, R5, UR20, RZ ;  /* 0x0000001405337c10 */ /* 0x000fe2000ffbe0ff */
[----:B------:R-:W-:Y:S01]  /*2060*/  IMAD R34, R82, 0x2, R20 ;  /* 0x0000000252227824 */ /* 0x000fe200078e0214 */
[----:B------:R-:W-:-:S04]  /*2070*/  @!UP0 UIADD3 UR4, UPT, UPT, -UR6, 0x100000, URZ ;  /* 0x0010000006048890 */ /* 0x000fc8000fffe1ff */
[----:B------:R-:W-:Y:S02]  /*2080*/  @!UP0 USHF.L.U32 UR5, UR4, 0xb, URZ ;  /* 0x0000000b04058899 */ /* 0x000fe400080006ff */
[----:B------:R-:W-:Y:S01]  /*2090*/  @!UP0 USHF.L.U32 UR4, UR4, 0x1, URZ ;  /* 0x0000000104048899 */ /* 0x000fe200080006ff */
[----:B------:R-:W-:Y:S01]  /*20a0*/  ISETP.LT.AND P6, PT, R3, R126, P0 ;  /* 0x0000007e0300720c */ /* 0x000fe200007c1270 */
[----:B------:R-:W-:Y:S01]  /*20b0*/  STTM.16dp32bit_t0_t15.x64 tmem[UR12], RZ ;  /* 0x000000ff000079ed */ /* 0x000fe20008b0000c */
[----:B------:R-:W-:Y:S01]  /*20c0*/  STTM.16dp32bit_t16_t31.x64 tmem[UR12+0x40], RZ ;  /* 0x000040ff000079ed */ /* 0x000fe20008b2000c */
[----:B------:R-:W2:Y:S02]  /*20d0*/  FENCE.VIEW.ASYNC.T ;  /* 0x00000000000073c6 */ /* 0x000ea40000000200 */
[----:B--2---:R-:W-:Y:S01]  /*20e0*/  BAR.SYNC.DEFER_BLOCKING 0x0 ;  /* 0x0000000000007b1d */ /* 0x004fe20000010000 */
[----:B------:R-:W-:Y:S01]  /*20f0*/  LEA.HI.X.SX32 R53, R5, UR21, 0x1, P5 ;  /* 0x0000001505357c11 */ /* 0x000fe2000a8f0eff */
[----:B------:R-:W-:Y:S01]  /*2100*/  IMAD R52, R82, 0x2, R34 ;  /* 0x0000000252347824 */ /* 0x000fe200078e0222 */
[----:B-1----:R-:W-:Y:S01]  /*2110*/  IADD3 R6, P5, PT, R8, R51, RZ ;  /* 0x0000003308067210 */ /* 0x002fe20007fbe0ff */
[----:B------:R-:W-:Y:S01]  /*2120*/  @!P4 IMAD.MOV R100, RZ, RZ, -R100 ;  /* 0x000000ffff64c224 */ /* 0x000fe200078e0a64 */
[----:B------:R-:W-:Y:S01]  /*2130*/  LOP3.LUT R5, R3, 0x8, RZ, 0xfc, !PT ;  /* 0x0000000803057812 */ /* 0x000fe200078efcff */
[----:B------:R-:W-:Y:S01]  /*2140*/  IMAD R10, R82, 0x2, R52 ;  /* 0x00000002520a7824 */ /* 0x000fe200078e0234 */
[----:B------:R-:W-:Y:S01]  /*2150*/  LEA.HI.X.SX32 R7, R8, R53, 0x1, P5 ;  /* 0x0000003508077211 */ /* 0x000fe200028f0eff */
[----:B------:R-:W-:Y:S01]  /*2160*/  @!P3 IMAD.MOV R64, RZ, RZ, -R64 ;  /* 0x000000ffff40b224 */ /* 0x000fe200078e0a40 */
[----:B------:R-:W-:-:S02]  /*2170*/  PRMT R140, RZ, 0x7610, R140 ;  /* 0x00007610ff8c7816 */ /* 0x000fc4000000008c */
[----:B------:R-:W-:Y:S02]  /*2180*/  PRMT R142, RZ, 0x7610, R142 ;  /* 0x00007610ff8e7816 */ /* 0x000fe4000000008e */
[----:B------:R-:W-:Y:S02]  /*2190*/  PRMT R144, RZ, 0x7610, R144 ;  /* 0x00007610ff907816 */ /* 0x000fe40000000090 */
[----:B------:R-:W-:Y:S02]  /*21a0*/  PRMT R122, RZ, 0x7610, R122 ;  /* 0x00007610ff7a7816 */ /* 0x000fe4000000007a */
[----:B------:R-:W-:Y:S02]  /*21b0*/  PRMT R148, RZ, 0x7610, R148 ;  /* 0x00007610ff947816 */ /* 0x000fe40000000094 */
[----:B------:R-:W-:Y:S02]  /*21c0*/  PRMT R152, RZ, 0x7610, R152 ;  /* 0x00007610ff987816 */ /* 0x000fe40000000098 */
[----:B------:R-:W-:Y:S01]  /*21d0*/  PRMT R160, RZ, 0x7610, R160 ;  /* 0x00007610ffa07816 */ /* 0x000fe200000000a0 */
[----:B------:R-:W-:Y:S01]  /*21e0*/  IMAD.MOV.U32 R72, RZ, RZ, R32 ;  /* 0x000000ffff487224 */ /* 0x000fe200078e0020 */
[----:B------:R-:W-:Y:S01]  /*21f0*/  PRMT R123, RZ, 0x7610, R123 ;  /* 0x00007610ff7b7816 */ /* 0x000fe2000000007b */
[----:B------:R-:W1:Y:S02]  /*2200*/  FENCE.VIEW.ASYNC.S ;  /* 0x00000000000073c6 */ /* 0x000e640000000000 */
[----:B-1----:R1:W2:Y:S02]  /*2210*/  @!UP1 SYNCS.EXCH.64 URZ, [UR13], UR4 ;  /* 0x000000040dff95b2 */ /* 0x0022a40008000100 */
[----:B--2---:R-:W-:Y:S01]  /*2220*/  BAR.SYNC.DEFER_BLOCKING 0x0 ;  /* 0x0000000000007b1d */ /* 0x004fe20000010000 */
[----:B------:R-:W-:Y:S01]  /*2230*/  IMAD R22, R82, 0x2, R10 ;  /* 0x0000000252167824 */ /* 0x000fe200078e020a */
[----:B------:R-:W-:-:S02]  /*2240*/  ISETP.GE.AND P4, PT, R11, RZ, PT ;  /* 0x000000ff0b00720c */ /* 0x000fc40003f86270 */
[----:B------:R-:W-:Y:S01]  /*2250*/  ISETP.LT.AND P5, PT, R5, R126, P0 ;  /* 0x0000007e0500720c */ /* 0x000fe200007a1270 */
[C---:B------:R-:W-:Y:S01]  /*2260*/  IMAD R74, R82.reuse, 0x2, R22 ;  /* 0x00000002524a7824 */ /* 0x040fe200078e0216 */
[----:B------:R-:W-:Y:S01]  /*2270*/  PRMT R158, RZ, 0x7610, R158 ;  /* 0x00007610ff9e7816 */ /* 0x000fe2000000009e */
[----:B------:R-:W-:Y:S01]  /*2280*/  IMAD.MOV.U32 R106, RZ, RZ, R36 ;  /* 0x000000ffff6a7224 */ /* 0x000fe200078e0024 */
[----:B------:R-:W-:Y:S01]  /*2290*/  PRMT R156, RZ, 0x7610, R156 ;  /* 0x00007610ff9c7816 */ /* 0x000fe2000000009c */
[----:B------:R-:W-:Y:S02]  /*22a0*/  IMAD R14, R82, 0x4, R74 ;  /* 0x00000004520e7824 */ /* 0x000fe400078e024a */
[----:B------:R-:W-:Y:S01]  /*22b0*/  IMAD.MOV.U32 R76, RZ, RZ, R38 ;  /* 0x000000ffff4c7224 */ /* 0x000fe200078e0026 */
[----:B------:R-:W-:Y:S02]  /*22c0*/  PRMT R154, RZ, 0x7610, R154 ;  /* 0x00007610ff9a7816 */ /* 0x000fe4000000009a */
[----:B------:R-:W-:-:S02]  /*22d0*/  LEA.HI R43, R69, 0x1e, RZ, 0x1a ;  /* 0x0000001e452b7811 */ /* 0x000fc400078fd0ff */
[----:B------:R-:W-:Y:S01]  /*22e0*/  PRMT R150, RZ, 0x7610, R150 ;  /* 0x00007610ff967816 */ /* 0x000fe20000000096 */
[----:B------:R-:W-:Y:S01]  /*22f0*/  IMAD.MOV.U32 R108, RZ, RZ, R47 ;  /* 0x000000ffff6c7224 */ /* 0x000fe200078e002f */
[----:B------:R-:W2:Y:S01]  /*2300*/  LDCU UR7, c[0x0][0x3b0] ;  /* 0x00007600ff0777ac */ /* 0x000ea20008000800 */
[----:B------:R-:W3:Y:S01]  /*2310*/  @P6 LDG.E.U8 R120, desc[UR16][R6.64] ;  /* 0x0000001006786981 */ /* 0x000ee2000c1e1100 */
[----:B------:R-:W-:-:S04]  /*2320*/  IADD3 R8, P6, PT, R10, R51, RZ ;  /* 0x000000330a087210 */ /* 0x000fc80007fde0ff */
[----:B------:R-:W-:Y:S02]  /*2330*/  LEA.HI.X.SX32 R9, R10, R53, 0x1, P6 ;  /* 0x000000350a097211 */ /* 0x000fe400030f0eff */
[----:B------:R-:W-:Y:S01]  /*2340*/  ISETP.GE.AND P6, PT, R13, RZ, PT ;  /* 0x000000ff0d00720c */ /* 0x000fe20003fc6270 */
[C---:B------:R-:W-:Y:S01]  /*2350*/  IMAD R26, R82.reuse, 0x2, R14 ;  /* 0x00000002521a7824 */ /* 0x040fe200078e020e */
[C---:B------:R-:W-:Y:S01]  /*2360*/  LOP3.LUT R10, R3.reuse, 0x10, RZ, 0xfc, !PT ;  /* 0x00000010030a7812 */ /* 0x040fe200078efcff */
[----:B------:R-:W-:Y:S01]  /*2370*/  @!P4 IMAD.MOV R65, RZ, RZ, -R65 ;  /* 0x000000ffff41c224 */ /* 0x000fe200078e0a41 */
[----:B------:R-:W-:Y:S01]  /*2380*/  LOP3.LUT R11, R3, 0x18, RZ, 0xfc, !PT ;  /* 0x00000018030b7812 */ /* 0x000fe200078efcff */
[----:B------:R-:W-:Y:S01]  /*2390*/  IMAD R78, R82, 0x2, R26 ;  /* 0x00000002524e7824 */ /* 0x000fe200078e021a */
[-C--:B------:R-:W-:Y:S01]  /*23a0*/  ISETP.LT.AND P3, PT, R10, R126.reuse, P0 ;  /* 0x0000007e0a00720c */ /* 0x080fe20000761270 */
[----:B------:R-:W4:Y:S01]  /*23b0*/  @P5 LDG.E.U8 R140, desc[UR16][R8.64] ;  /* 0x00000010088c5981 */ /* 0x000f22000c1e1100 */
[----:B------:R-:W-:Y:S01]  /*23c0*/  ISETP.GE.AND P4, PT, R15, RZ, PT ;  /* 0x000000ff0f00720c */ /* 0x000fe20003f86270 */
[----:B------:R-:W-:Y:S01]  /*23d0*/  IMAD R54, R82, 0x2, R78 ;  /* 0x0000000252367824 */ /* 0x000fe200078e024e */
[----:B------:R-:W-:-:S03]  /*23e0*/  ISETP.LT.AND P5, PT, R11, R126, P0 ;  /* 0x0000007e0b00720c */ /* 0x000fc600007a1270 */
[----:B------:R-:W-:Y:S01]  /*23f0*/  @!P6 IMAD.MOV R102, RZ, RZ, -R102 ;  /* 0x000000ffff66e224 */ /* 0x000fe200078e0a66 */
[----:B------:R-:W-:Y:S01]  /*2400*/  IADD3 R12, P6, PT, R14, R51, RZ ;  /* 0x000000330e0c7210 */ /* 0x000fe20007fde0ff */
[----:B------:R-:W-:-:S03]  /*2410*/  IMAD R28, R82, 0x2, R54 ;  /* 0x00000002521c7824 */ /* 0x000fc600078e0236 */
[----:B------:R-:W-:Y:S02]  /*2420*/  LEA.HI.X.SX32 R13, R14, R53, 0x1, P6 ;  /* 0x000000350e0d7211 */ /* 0x000fe400030f0eff */
[C---:B------:R-:W-:Y:S02]  /*2430*/  LOP3.LUT R14, R3.reuse, 0x2, RZ, 0xfc, !PT ;  /* 0x00000002030e7812 */ /* 0x040fe400078efcff */
[----:B------:R-:W-:Y:S01]  /*2440*/  IADD3 R16, P6, PT, R28, R51, RZ ;  /* 0x000000331c107210 */ /* 0x000fe20007fde0ff */
[----:B------:R-:W5:Y:S01]  /*2450*/  @P3 LDG.E.U8 R142, desc[UR16][R12.64] ;  /* 0x000000100c8e3981 */ /* 0x000f62000c1e1100 */
[----:B------:R-:W-:Y:S02]  /*2460*/  ISETP.LT.AND P3, PT, R14, R126, P0 ;  /* 0x0000007e0e00720c */ /* 0x000fe40000761270 */
[----:B------:R-:W-:Y:S02]  /*2470*/  LEA.HI.X.SX32 R17, R28, R53, 0x1, P6 ;  /* 0x000000351c117211 */ /* 0x000fe400030f0eff */
[----:B------:R-:W-:Y:S01]  /*2480*/  IADD3 R18, P6, PT, R20, R51, RZ ;  /* 0x0000003314127210 */ /* 0x000fe20007fde0ff */
[----:B------:R-:W-:Y:S01]  /*2490*/  @!P4 IMAD.MOV R103, RZ, RZ, -R103 ;  /* 0x000000ffff67c224 */ /* 0x000fe200078e0a67 */
[----:B------:R-:W-:Y:S01]  /*24a0*/  LOP3.LUT R15, R3, 0xa, RZ, 0xfc, !PT ;  /* 0x0000000a030f7812 */ /* 0x000fe200078efcff */
[----:B------:R-:W3:Y:S01]  /*24b0*/  @P5 LDG.E.U8 R144, desc[UR16][R16.64] ;  /* 0x0000001010905981 */ /* 0x000ee2000c1e1100 */
[----:B------:R-:W-:-:S02]  /*24c0*/  ISETP.GE.AND P4, PT, R24, RZ, PT ;  /* 0x000000ff1800720c */ /* 0x000fc40003f86270 */
[----:B------:R-:W-:Y:S02]  /*24d0*/  LEA.HI.X.SX32 R19, R20, R53, 0x1, P6 ;  /* 0x0000003514137211 */ /* 0x000fe400030f0eff */
[----:B------:R-:W-:Y:S02]  /*24e0*/  ISETP.LT.AND P5, PT, R15, R126, P0 ;  /* 0x0000007e0f00720c */ /* 0x000fe400007a1270 */
[C---:B------:R-:W-:Y:S01]  /*24f0*/  IADD3 R20, P6, PT, R22.reuse, R51, RZ ;  /* 0x0000003316147210 */ /* 0x040fe20007fde0ff */
[----:B------:R-:W3:Y:S01]  /*2500*/  @P3 LDG.E.U8 R122, desc[UR16][R18.64] ;  /* 0x00000010127a3981 */ /* 0x000ee2000c1e1100 */
[----:B------:R-:W-:Y:S02]  /*2510*/  ISETP.GE.AND P3, PT, R21, RZ, PT ;  /* 0x000000ff1500720c */ /* 0x000fe40003f66270 */
[----:B------:R-:W-:Y:S02]  /*2520*/  LEA.HI.X.SX32 R21, R22, R53, 0x1, P6 ;  /* 0x0000003516157211 */ /* 0x000fe400030f0eff */
[----:B------:R-:W-:-:S02]  /*2530*/  LOP3.LUT R22, R3, 0x12, RZ, 0xfc, !PT ;  /* 0x0000001203167812 */ /* 0x000fc400078efcff */
[----:B------:R-:W-:Y:S01]  /*2540*/  ISETP.GE.AND P6, PT, R23, RZ, PT ;  /* 0x000000ff1700720c */ /* 0x000fe20003fc6270 */
[----:B------:R-:W-:Y:S01]  /*2550*/  @!P4 IMAD.MOV R66, RZ, RZ, -R66 ;  /* 0x000000ffff42c224 */ /* 0x000fe200078e0a42 */
[-C--:B------:R-:W-:Y:S01]  /*2560*/  ISETP.LT.AND P4, PT, R22, R126.reuse, P0 ;  /* 0x0000007e1600720c */ /* 0x080fe20000781270 */
[----:B------:R-:W3:Y:S01]  /*2570*/  @P5 LDG.E.U8 R148, desc[UR16][R20.64] ;  /* 0x0000001014945981 */ /* 0x000ee2000c1e1100 */
[----:B------:R-:W-:Y:S01]  /*2580*/  LOP3.LUT R23, R3, 0x1a, RZ, 0xfc, !PT ;  /* 0x0000001a03177812 */ /* 0x000fe200078efcff */
[----:B------:R-:W-:Y:S01]  /*2590*/  IMAD R80, R82, 0x2, R28 ;  /* 0x0000000252507824 */ /* 0x000fe200078e021c */
[C---:B------:R-:W-:Y:S01]  /*25a0*/  IADD3 R24, P5, PT, R26.reuse, R51, RZ ;  /* 0x000000331a187210 */ /* 0x040fe20007fbe0ff */
[----:B------:R-:W-:Y:S01]  /*25b0*/  @!P3 IMAD.MOV R104, RZ, RZ, -R104 ;  /* 0x000000ffff68b224 */ /* 0x000fe200078e0a68 */
[----:B------:R-:W-:Y:S02]  /*25c0*/  ISETP.LT.AND P3, PT, R23, R126, P0 ;  /* 0x0000007e1700720c */ /* 0x000fe40000761270 */
[----:B------:R-:W-:-:S02]  /*25d0*/  LEA.HI.X.SX32 R25, R26, R53, 0x1, P5 ;  /* 0x000000351a197211 */ /* 0x000fc400028f0eff */
[----:B------:R-:W-:Y:S01]  /*25e0*/  LOP3.LUT R26, R3, 0x4, RZ, 0xfc, !PT ;  /* 0x00000004031a7812 */ /* 0x000fe200078efcff */
[----:B------:R-:W-:Y:S01]  /*25f0*/  @!P6 IMAD.MOV R70, RZ, RZ, -R70 ;  /* 0x000000ffff46e224 */ /* 0x000fe200078e0a46 */
[----:B------:R-:W-:Y:S01]  /*2600*/  ISETP.GE.AND P5, PT, R27, RZ, PT ;  /* 0x000000ff1b00720c */ /* 0x000fe20003fa6270 */
[----:B------:R-:W3:Y:S01]  /*2610*/  @P4 LDG.E.U8 R152, desc[UR16][R24.64] ;  /* 0x0000001018984981 */ /* 0x000ee2000c1e1100 */
[----:B------:R-:W-:Y:S02]  /*2620*/  IADD3 R28, P6, PT, R80, R51, RZ ;  /* 0x00000033501c7210 */ /* 0x000fe40007fde0ff */
[----:B------:R-:W-:Y:S02]  /*2630*/  ISETP.LT.AND P4, PT, R26, R126, P0 ;  /* 0x0000007e1a00720c */ /* 0x000fe40000781270 */
[----:B------:R-:W-:Y:S02]  /*2640*/  LEA.HI.X.SX32 R29, R80, R53, 0x1, P6 ;  /* 0x00000035501d7211 */ /* 0x000fe400030f0eff */
[----:B------:R-:W-:-:S02]  /*2650*/  LOP3.LUT R27, R3, 0xc, RZ, 0xfc, !PT ;  /* 0x0000000c031b7812 */ /* 0x000fc400078efcff */
[C---:B------:R-:W-:Y:S01]  /*2660*/  IADD3 R30, P6, PT, R34.reuse, R51, RZ ;  /* 0x00000033221e7210 */ /* 0x040fe20007fde0ff */
[----:B------:R-:W3:Y:S01]  /*2670*/  @P3 LDG.E.U8 R160, desc[UR16][R28.64] ;  /* 0x000000101ca03981 */ /* 0x000ee2000c1e1100 */
[----:B------:R-:W-:Y:S02]  /*2680*/  ISETP.LT.AND P3, PT, R27, R126, P0 ;  /* 0x0000007e1b00720c */ /* 0x000fe40000761270 */
[----:B------:R-:W-:Y:S01]  /*2690*/  LEA.HI.X.SX32 R31, R34, R53, 0x1, P6 ;  /* 0x00000035221f7211 */ /* 0x000fe200030f0eff */
[----:B------:R-:W-:Y:S01]  /*26a0*/  @!P5 IMAD.MOV R72, RZ, RZ, -R72 ;  /* 0x000000ffff48d224 */ /* 0x000fe200078e0a48 */
[----:B------:R-:W-:Y:S02]  /*26b0*/  ISETP.GE.AND P5, PT, R37, RZ, PT ;  /* 0x000000ff2500720c */ /* 0x000fe40003fa6270 */
[----:B------:R-:W-:Y:S01]  /*26c0*/  IADD3 R32, P6, PT, R74, R51, RZ ;  /* 0x000000334a207210 */ /* 0x000fe20007fde0ff */
[----:B------:R-:W3:Y:S01]  /*26d0*/  @P4 LDG.E.U8 R123, desc[UR16][R30.64] ;  /* 0x000000101e7b4981 */ /* 0x000ee2000c1e1100 */
[----:B------:R-:W-:-:S02]  /*26e0*/  ISETP.GE.AND P4, PT, R33, RZ, PT ;  /* 0x000000ff2100720c */ /* 0x000fc40003f86270 */
[----:B------:R-:W-:Y:S02]  /*26f0*/  LEA.HI.X.SX32 R33, R74, R53, 0x1, P6 ;  /* 0x000000354a217211 */ /* 0x000fe400030f0eff */
[----:B------:R-:W-:Y:S01]  /*2700*/  LOP3.LUT R34, R3, 0x14, RZ, 0xfc, !PT ;  /* 0x0000001403227812 */ /* 0x000fe200078efcff */
[----:B------:R-:W-:Y:S02]  /*2710*/  IMAD.MOV.U32 R74, RZ, RZ, R44 ;  /* 0x000000ffff4a7224 */ /* 0x000fe400078e002c */
[----:B------:R-:W3:Y:S01]  /*2720*/  @P3 LDG.E.U8 R158, desc[UR16][R32.64] ;  /* 0x00000010209e3981 */ /* 0x000ee2000c1e1100 */
[----:B------:R-:W-:Y:S01]  /*2730*/  ISETP.LT.AND P3, PT, R34, R126, P0 ;  /* 0x0000007e2200720c */ /* 0x000fe20000761270 */
[----:B------:R-:W-:Y:S01]  /*2740*/  @!P5 IMAD.MOV R74, RZ, RZ, -R74 ;  /* 0x000000ffff4ad224 */ /* 0x000fe200078e0a4a */
[----:B------:R-:W-:-:S04]  /*2750*/  IADD3 R36, P5, PT, R78, R51, RZ ;  /* 0x000000334e247210 */ /* 0x000fc80007fbe0ff */
[----:B------:R-:W-:-:S07]  /*2760*/  LEA.HI.X.SX32 R37, R78, R53, 0x1, P5 ;  /* 0x000000354e257211 */ /* 0x000fce00028f0eff */
[----:B------:R-:W3:Y:S01]  /*2770*/  @P3 LDG.E.U8 R156, desc[UR16][R36.64] ;  /* 0x00000010249c3981 */ /* 0x000ee2000c1e1100 */
[----:B------:R-:W-:Y:S02]  /*2780*/  ISETP.GE.AND P6, PT, R35, RZ, PT ;  /* 0x000000ff2300720c */ /* 0x000fe40003fc6270 */
[----:B------:R-:W-:Y:S01]  /*2790*/  LOP3.LUT R35, R3, 0x1c, RZ, 0xfc, !PT ;  /* 0x0000001c03237812 */ /* 0x000fe200078efcff */
[----:B------:R-:W-:Y:S02]  /*27a0*/  @!P4 IMAD.MOV R106, RZ, RZ, -R106 ;  /* 0x000000ffff6ac224 */ /* 0x000fe400078e0a6a */
[----:B------:R-:W-:Y:S01]  /*27b0*/  IMAD R80, R82, 0x2, R80 ;  /* 0x0000000252507824 */ /* 0x000fe200078e0250 */
[----:B------:R-:W-:Y:S02]  /*27c0*/  ISETP.LT.AND P4, PT, R35, R126, P0 ;  /* 0x0000007e2300720c */ /* 0x000fe40000781270 */
[----:B------:R-:W-:Y:S02]  /*27d0*/  ISETP.GE.AND P5, PT, R39, RZ, PT ;  /* 0x000000ff2700720c */ /* 0x000fe40003fa6270 */
[----:B------:R-:W-:-:S03]  /*27e0*/  LEA.HI R39, R69, 0xe, RZ, 0x1a ;  /* 0x0000000e45277811 */ /* 0x000fc600078fd0ff */
[----:B------:R-:W-:Y:S01]  /*27f0*/  @!P6 IMAD.MOV R76, RZ, RZ, -R76 ;  /* 0x000000ffff4ce224 */ /* 0x000fe200078e0a4c */
[C---:B------:R-:W-:Y:S02]  /*2800*/  IADD3 R38, P6, PT, R80.reuse, R51, RZ ;  /* 0x0000003350267210 */ /* 0x040fe40007fde0ff */
[----:B------:R-:W-:Y:S02]  /*2810*/  ISETP.GE.AND P3, PT, R41, RZ, PT ;  /* 0x000000ff2900720c */ /* 0x000fe40003f66270 */
[----:B------:R-:W-:Y:S01]  /*2820*/  LEA.HI.X.SX32 R41, R80, R53, 0x1, P6 ;  /* 0x0000003550297211 */ /* 0x000fe200030f0eff */
[----:B------:R-:W-:Y:S01]  /*2830*/  IMAD.MOV.U32 R78, RZ, RZ, R40 ;  /* 0x000000ffff4e7224 */ /* 0x000fe200078e0028 */
[C---:B------:R-:W-:Y:S01]  /*2840*/  ISETP.LT.AND P6, PT, R39.reuse, R126, P0 ;  /* 0x0000007e2700720c */ /* 0x040fe200007c1270 */
[----:B------:R-:W-:Y:S02]  /*2850*/  @P4 IMAD.MOV.U32 R40, RZ, RZ, R38 ;  /* 0x000000ffff284224 */ /* 0x000fe400078e0026 */
[----:B------:R-:W-:-:S02]  /*2860*/  IMAD R44, R39, R82, RZ ;  /* 0x00000052272c7224 */ /* 0x000fc400078e02ff */
[----:B------:R-:W-:Y:S01]  /*2870*/  @!P5 IMAD.MOV R78, RZ, RZ, -R78 ;  /* 0x000000ffff4ed224 */ /* 0x000fe200078e0a4e */
[----:B------:R0:W3:Y:S01]  /*2880*/  @P4 LDG.E.U8 R154, desc[UR16][R40.64] ;  /* 0x00000010289a4981 */ /* 0x0000e2000c1e1100 */
[----:B------:R-:W-:Y:S01]  /*2890*/  ISETP.GE.AND P4, PT, R45, RZ, PT ;  /* 0x000000ff2d00720c */ /* 0x000fe20003f86270 */
[----:B------:R-:W-:Y:S02]  /*28a0*/  IMAD.MOV.U32 R80, RZ, RZ, R42 ;  /* 0x000000ffff507224 */ /* 0x000fe400078e002a */
[----:B------:R-:W-:Y:S01]  /*28b0*/  IMAD R84, R43, R82, RZ ;  /* 0x000000522b547224 */ /* 0x000fe200078e02ff */
[----:B0-----:R-:W-:-:S04]  /*28c0*/  IADD3 R40, P5, PT, R44, R51, RZ ;  /* 0x000000332c287210 */ /* 0x001fc80007fbe0ff */
[----:B------:R-:W-:Y:S01]  /*28d0*/  LEA.HI.X.SX32 R45, R44, R53, 0x1, P5 ;  /* 0x000000352c2d7211 */ /* 0x000fe200028f0eff */
[----:B------:R-:W-:Y:S02]  /*28e0*/  @P6 IMAD.MOV.U32 R44, RZ, RZ, R40 ;  /* 0x000000ffff2c6224 */ /* 0x000fe400078e0028 */
[----:B------:R-:W-:Y:S01]  /*28f0*/  @!P3 IMAD.MOV R80, RZ, RZ, -R80 ;  /* 0x000000ffff50b224 */ /* 0x000fe200078e0a50 */
[----:B------:R-:W-:Y:S02]  /*2900*/  ISETP.GE.AND P3, PT, R71, RZ, PT ;  /* 0x000000ff4700720c */ /* 0x000fe40003f66270 */
[----:B------:R0:W3:Y:S01]  /*2910*/  @P6 LDG.E.U8 R150, desc[UR16][R44.64] ;  /* 0x000000102c966981 */ /* 0x0000e2000c1e1100 */
[C---:B------:R-:W-:Y:S01]  /*2920*/  IADD3 R42, P6, PT, R84.reuse, R51, RZ ;  /* 0x00000033542a7210 */ /* 0x040fe20007fde0ff */
[----:B------:R-:W-:Y:S01]  /*2930*/  @!P4 IMAD.MOV R108, RZ, RZ, -R108 ;  /* 0x000000ffff6cc224 */ /* 0x000fe200078e0a6c */
[----:B------:R-:W-:Y:S02]  /*2940*/  ISETP.LT.AND P5, PT, R43, R126, P0 ;  /* 0x0000007e2b00720c */ /* 0x000fe400007a1270 */
[----:B------:R-:W-:-:S02]  /*2950*/  LEA.HI.X.SX32 R47, R84, R53, 0x1, P6 ;  /* 0x00000035542f7211 */ /* 0x000fc400030f0eff */
[----:B------:R-:W-:Y:S02]  /*2960*/  ISETP.GE.AND P6, PT, R67, RZ, PT ;  /* 0x000000ff4300720c */ /* 0x000fe40003fc6270 */
[----:B------:R-:W-:Y:S01]  /*2970*/  ISETP.GE.AND P4, PT, R61, RZ, PT ;  /* 0x000000ff3d00720c */ /* 0x000fe20003f86270 */
[----:B------:R-:W-:Y:S01]  /*2980*/  IMAD.MOV.U32 R90, RZ, RZ, R46 ;  /* 0x000000ffff5a7224 */ /* 0x000fe200078e002e */
[----:B0-----:R-:W-:-:S03]  /*2990*/  LOP3.LUT R44, R69, 0x1f, RZ, 0xc0, !PT ;  /* 0x0000001f452c7812 */ /* 0x001fc600078ec0ff */
[----:B------:R-:W-:Y:S01]  /*29a0*/  @!P3 IMAD.MOV R90, RZ, RZ, -R90 ;  /* 0x000000ffff5ab224 */ /* 0x000fe200078e0a5a */
[----:B------:R-:W-:Y:S02]  /*29b0*/  ISETP.NE.AND P3, PT, R57, RZ, PT ;  /* 0x000000ff3900720c */ /* 0x000fe40003f65270 */
[----:B------:R-:W-:Y:S01]  /*29c0*/  LOP3.LUT R57, RZ, R57, RZ, 0x33, !PT ;  /* 0x00000039ff397212 */ /* 0x000fe200078e33ff */
[----:B------:R-:W-:Y:S01]  /*29d0*/  @P5 IMAD.MOV.U32 R46, RZ, RZ, R42 ;  /* 0x000000ffff2e5224 */ /* 0x000fe200078e002a */
[----:B------:R-:W-:Y:S01]  /*29e0*/  PRMT R146, RZ, 0x7610, R146 ;  /* 0x00007610ff927816 */ /* 0x000fe20000000092 */
[----:B------:R-:W-:Y:S01]  /*29f0*/  IMAD R121, R44, R83, RZ ;  /* 0x000000532c797224 */ /* 0x000fe200078e02ff */
[C---:B------:R-:W-:Y:S01]  /*2a00*/  SEL R48, R57.reuse, R48, !P3 ;  /* 0x0000003039307207 */ /* 0x040fe20005800000 */
[----:B------:R-:W-:Y:S02]  /*2a10*/  @!P6 IMAD.MOV R56, RZ, RZ, -R56 ;  /* 0x000000ffff38e224 */ /* 0x000fe400078e0a38 */
[----:B------:R-:W-:Y:S01]  /*2a20*/  @!P4 IMAD.MOV R60, RZ, RZ, -R60 ;  /* 0x000000ffff3cc224 */ /* 0x000fe200078e0a3c */
[----:B------:R0:W3:Y:S01]  /*2a30*/  @P5 LDG.E.U8 R146, desc[UR16][R46.64] ;  /* 0x000000102e925981 */ /* 0x0000e2000c1e1100 */
[C---:B------:R-:W-:Y:S01]  /*2a40*/  SEL R67, R57.reuse, R55, !P3 ;  /* 0x0000003739437207 */ /* 0x040fe20005800000 */
[----:B--2---:R-:W-:Y:S01]  /*2a50*/  IMAD R55, R48, UR7, RZ ;  /* 0x0000000730377c24 */ /* 0x004fe2000f8e02ff */
[----:B------:R-:W-:-:S02]  /*2a60*/  SEL R61, R57, R49, !P3 ;  /* 0x00000031393d7207 */ /* 0x000fc40005800000 */
[----:B------:R-:W-:Y:S02]  /*2a70*/  SEL R107, R57, R78, !P3 ;  /* 0x0000004e396b7207 */ /* 0x000fe40005800000 */
[----:B------:R-:W-:Y:S02]  /*2a80*/  IADD3 R118, P5, PT, R121, UR22, RZ ;  /* 0x0000001679767c10 */ /* 0x000fe4000ffbe0ff */
[C---:B------:R-:W-:Y:S02]  /*2a90*/  SEL R88, R57.reuse, R88, !P3 ;  /* 0x0000005839587207 */ /* 0x040fe40005800000 */
[C---:B------:R-:W-:Y:S02]  /*2aa0*/  SEL R96, R57.reuse, R96, !P3 ;  /* 0x0000006039607207 */ /* 0x040fe40005800000 */
[C---:B------:R-:W-:Y:S02]  /*2ab0*/  SEL R95, R57.reuse, R95, !P3 ;  /* 0x0000005f395f7207 */ /* 0x040fe40005800000 */
[----:B------:R-:W-:-:S02]  /*2ac0*/  SEL R73, R57, R58, !P3 ;  /* 0x0000003a39497207 */ /* 0x000fc40005800000 */
[C---:B------:R-:W-:Y:S02]  /*2ad0*/  SEL R94, R57.reuse, R94, !P3 ;  /* 0x0000005e395e7207 */ /* 0x040fe40005800000 */
[C---:B------:R-:W-:Y:S02]  /*2ae0*/  SEL R75, R57.reuse, R59, !P3 ;  /* 0x0000003b394b7207 */ /* 0x040fe40005800000 */
        /* <DEDUP_REMOVED lines=22> */
[----:B------:R-:W-:Y:S02]  /*2c50*/  ISETP.LT.AND P4, PT, R44, R126, P0 ;  /* 0x0000007e2c00720c */ /* 0x000fe40000781270 */
[C---:B0-----:R-:W-:Y:S01]  /*2c60*/  IADD3 R46, P3, PT, R52.reuse, R51, RZ ;  /* 0x00000033342e7210 */ /* 0x041fe20007f7e0ff */
[----:B------:R-:W-:Y:S01]  /*2c70*/  IMAD R56, R61, UR7, RZ ;  /* 0x000000073d387c24 */ /* 0x000fe2000f8e02ff */
[----:B------:R-:W-:Y:S02]  /*2c80*/  LEA.HI.X.SX32 R121, R121, UR23, 0x1, P5 ;  /* 0x0000001779797c11 */ /* 0x000fe4000a8f0eff */
[----:B------:R-:W-:Y:S02]  /*2c90*/  IADD3 R48, P5, PT, R55, R118, RZ ;  /* 0x0000007637307210 */ /* 0x000fe40007fbe0ff */
[----:B------:R-:W-:Y:S02]  /*2ca0*/  LEA.HI.X.SX32 R49, R52, R53, 0x1, P3 ;  /* 0x0000003534317211 */ /* 0x000fe400018f0eff */
[----:B------:R-:W-:-:S02]  /*2cb0*/  ISETP.NE.U32.AND P3, PT, R50, RZ, PT ;  /* 0x000000ff3200720c */ /* 0x000fc40003f65070 */
[----:B------:R-:W-:Y:S02]  /*2cc0*/  IADD3 R50, P6, PT, R54, R51, RZ ;  /* 0x0000003336327210 */ /* 0x000fe40007fde0ff */
[-C--:B------:R-:W-:Y:S01]  /*2cd0*/  LEA.HI.X.SX32 R51, R55, R121.reuse, 0x1, P5 ;  /* 0x0000007937337211 */ /* 0x080fe200028f0eff */
[----:B------:R-:W-:Y:S01]  /*2ce0*/  IMAD R57, R67, UR7, RZ ;  /* 0x0000000743397c24 */ /* 0x000fe2000f8e02ff */
[C---:B------:R-:W-:Y:S01]  /*2cf0*/  IADD3 R52, P5, PT, R56.reuse, R118, RZ ;  /* 0x0000007638347210 */ /* 0x040fe20007fbe0ff */
[----:B------:R-:W-:Y:S01]  /*2d00*/  IMAD R60, R73, UR7, RZ ;  /* 0x00000007493c7c24 */ /* 0x000fe2000f8e02ff */
[----:B------:R-:W-:Y:S01]  /*2d10*/  PRMT R127, RZ, 0x7610, R127 ;  /* 0x00007610ff7f7816 */ /* 0x000fe2000000007f */
[----:B------:R-:W-:Y:S01]  /*2d20*/  @P4 IMAD.MOV.U32 R58, RZ, RZ, R48 ;  /* 0x000000ffff3a4224 */ /* 0x000fe200078e0030 */
[----:B------:R-:W-:Y:S01]  /*2d30*/  LEA.HI.X.SX32 R55, R56, R121, 0x1, P5 ;  /* 0x0000007938377211 */ /* 0x000fe200028f0eff */
[----:B------:R-:W-:Y:S01]  /*2d40*/  @P4 IMAD.MOV.U32 R59, RZ, RZ, R51 ;  /* 0x000000ffff3b4224 */ /* 0x000fe200078e0033 */
[----:B------:R-:W-:-:S02]  /*2d50*/  LEA.HI.X.SX32 R53, R54, R53, 0x1, P6 ;  /* 0x0000003536357211 */ /* 0x000fc400030f0eff */
[-C--:B------:R-:W-:Y:S01]  /*2d60*/  IADD3 R54, P6, PT, R57, R118.reuse, RZ ;  /* 0x0000007639367210 */ /* 0x080fe20007fde0ff */
[----:B------:R-:W-:Y:S01]  /*2d70*/  IMAD R61, R75, UR7, RZ ;  /* 0x000000074b3d7c24 */ /* 0x000fe2000f8e02ff */
[----:B------:R-:W-:Y:S01]  /*2d80*/  IADD3 R56, P5, PT, R60, R118, RZ ;  /* 0x000000763c387210 */ /* 0x000fe20007fbe0ff */
[----:B------:R-:W-:Y:S01]  /*2d90*/  @P4 IMAD.MOV.U32 R62, RZ, RZ, R52 ;  /* 0x000000ffff3e4224 */ /* 0x000fe200078e0034 */
[----:B------:R-:W-:Y:S01]  /*2da0*/  PRMT R129, RZ, 0x7610, R129 ;  /* 0x00007610ff817816 */ /* 0x000fe20000000081 */
[----:B------:R-:W-:Y:S01]  /*2db0*/  @P4 IMAD.MOV.U32 R63, RZ, RZ, R55 ;  /* 0x000000ffff3f4224 */ /* 0x000fe200078e0037 */
[----:B------:R0:W2:Y:S01]  /*2dc0*/  @P4 LDG.E.U8 R127, desc[UR16][R58.64] ;  /* 0x000000103a7f4981 */ /* 0x0000a2000c1e1100 */
[----:B------:R-:W-:Y:S01]  /*2dd0*/  LEA.HI.X.SX32 R57, R57, R121, 0x1, P6 ;  /* 0x0000007939397211 */ /* 0x000fe200030f0eff */
[----:B------:R-:W-:Y:S01]  /*2de0*/  IMAD R64, R77, UR7, RZ ;  /* 0x000000074d407c24 */ /* 0x000fe2000f8e02ff */
[----:B------:R-:W-:Y:S01]  /*2df0*/  PRMT R131, RZ, 0x7610, R131 ;  /* 0x00007610ff837816 */ /* 0x000fe20000000083 */
[----:B------:R1:W2:Y:S01]  /*2e00*/  @P4 LDG.E.U8 R129, desc[UR16][R62.64] ;  /* 0x000000103e814981 */ /* 0x0002a2000c1e1100 */
[----:B------:R-:W-:-:S02]  /*2e10*/  PRMT R133, RZ, 0x7610, R133 ;  /* 0x00007610ff857816 */ /* 0x000fc40000000085 */
[-C--:B0-----:R-:W-:Y:S02]  /*2e20*/  LEA.HI.X.SX32 R59, R60, R121.reuse, 0x1, P5 ;  /* 0x000000793c3b7211 */ /* 0x081fe400028f0eff */
[CC--:B------:R-:W-:Y:S01]  /*2e30*/  IADD3 R58, P6, PT, R61.reuse, R118.reuse, RZ ;  /* 0x000000763d3a7210 */ /* 0x0c0fe20007fde0ff */
[----:B------:R-:W-:Y:S02]  /*2e40*/  @P4 IMAD.MOV.U32 R66, RZ, RZ, R56 ;  /* 0x000000ffff424224 */ /* 0x000fe400078e0038 */
[----:B-1----:R-:W-:Y:S02]  /*2e50*/  @P4 IMAD.MOV.U32 R62, RZ, RZ, R54 ;  /* 0x000000ffff3e4224 */ /* 0x002fe400078e0036 */
[----:B------:R-:W-:Y:S01]  /*2e60*/  @P4 IMAD.MOV.U32 R63, RZ, RZ, R57 ;  /* 0x000000ffff3f4224 */ /* 0x000fe200078e0039 */
[----:B------:R-:W-:Y:S01]  /*2e70*/  LEA.HI.X.SX32 R61, R61, R121, 0x1, P6 ;  /* 0x000000793d3d7211 */ /* 0x000fe200030f0eff */
[----:B------:R-:W-:Y:S01]  /*2e80*/  @P4 IMAD.MOV.U32 R67, RZ, RZ, R59 ;  /* 0x000000ffff434224 */ /* 0x000fe200078e003b */
[----:B------:R-:W-:Y:S01]  /*2e90*/  IADD3 R60, P5, PT, R64, R118, RZ ;  /* 0x00000076403c7210 */ /* 0x000fe20007fbe0ff */
[----:B------:R-:W-:Y:S01]  /*2ea0*/  IMAD R65, R81, UR7, RZ ;  /* 0x0000000751417c24 */ /* 0x000fe2000f8e02ff */
[----:B------:R0:W2:Y:S01]  /*2eb0*/  @P4 LDG.E.U8 R131, desc[UR16][R62.64] ;  /* 0x000000103e834981 */ /* 0x0000a2000c1e1100 */
[----:B------:R-:W-:Y:S01]  /*2ec0*/  IMAD R75, R84, UR7, RZ ;  /* 0x00000007544b7c24 */ /* 0x000fe2000f8e02ff */
[----:B------:R-:W-:-:S02]  /*2ed0*/  PRMT R135, RZ, 0x7610, R135 ;  /* 0x00007610ff877816 */ /* 0x000fc40000000087 */
[----:B------:R1:W2:Y:S01]  /*2ee0*/  @P4 LDG.E.U8 R133, desc[UR16][R66.64] ;  /* 0x0000001042854981 */ /* 0x0002a2000c1e1100 */
[----:B------:R-:W-:Y:S02]  /*2ef0*/  PRMT R137, RZ, 0x7610, R137 ;  /* 0x00007610ff897816 */ /* 0x000fe40000000089 */
[-C--:B0-----:R-:W-:Y:S02]  /*2f00*/  LEA.HI.X.SX32 R63, R64, R121.reuse, 0x1, P5 ;  /* 0x00000079403f7211 */ /* 0x081fe400028f0eff */
[-C--:B------:R-:W-:Y:S01]  /*2f10*/  IADD3 R62, P6, PT, R65, R118.reuse, RZ ;  /* 0x00000076413e7210 */ /* 0x080fe20007fde0ff */
[----:B-1----:R-:W-:Y:S02]  /*2f20*/  @P4 IMAD.MOV.U32 R66, RZ, RZ, R58 ;  /* 0x000000ffff424224 */ /* 0x002fe400078e003a */
[----:B------:R-:W-:Y:S01]  /*2f30*/  @P4 IMAD.MOV.U32 R67, RZ, RZ, R61 ;  /* 0x000000ffff434224 */ /* 0x000fe200078e003d */
[----:B------:R-:W-:Y:S01]  /*2f40*/  IADD3 R64, P5, PT, R75, R118, RZ ;  /* 0x000000764b407210 */ /* 0x000fe20007fbe0ff */
[----:B------:R-:W-:Y:S01]  /*2f50*/  IMAD R76, R85, UR7, RZ ;  /* 0x00000007554c7c24 */ /* 0x000fe2000f8e02ff */
[----:B------:R-:W-:Y:S01]  /*2f60*/  LEA.HI.X.SX32 R65, R65, R121, 0x1, P6 ;  /* 0x0000007941417211 */ /* 0x000fe200030f0eff */
[----:B------:R-:W-:Y:S01]  /*2f70*/  @P4 IMAD.MOV.U32 R72, RZ, RZ, R60 ;  /* 0x000000ffff484224 */ /* 0x000fe200078e003c */
[----:B------:R0:W2:Y:S01]  /*2f80*/  @P4 LDG.E.U8 R135, desc[UR16][R66.64] ;  /* 0x0000001042874981 */ /* 0x0000a2000c1e1100 */
[----:B------:R-:W-:Y:S01]  /*2f90*/  @P4 IMAD.MOV.U32 R73, RZ, RZ, R63 ;  /* 0x000000ffff494224 */ /* 0x000fe200078e003f */
[----:B------:R-:W-:Y:S01]  /*2fa0*/  PRMT R139, RZ, 0x7610, R139 ;  /* 0x00007610ff8b7816 */ /* 0x000fe2000000008b */
[----:B------:R-:W-:-:S03]  /*2fb0*/  IMAD R80, R70, UR7, RZ ;  /* 0x0000000746507c24 */ /* 0x000fc6000f8e02ff */
[----:B------:R1:W2:Y:S01]  /*2fc0*/  @P4 LDG.E.U8 R137, desc[UR16][R72.64] ;  /* 0x0000001048894981 */ /* 0x0002a2000c1e1100 */
[-C--:B0-----:R-:W-:Y:S01]  /*2fd0*/  LEA.HI.X.SX32 R67, R75, R121.reuse, 0x1, P5 ;  /* 0x000000794b437211 */ /* 0x081fe200028f0eff */
[----:B------:R-:W-:Y:S01]  /*2fe0*/  IMAD R75, R71, UR7, RZ ;  /* 0x00000007474b7c24 */ /* 0x000fe2000f8e02ff */
[CC--:B------:R-:W-:Y:S01]  /*2ff0*/  IADD3 R66, P6, PT, R76.reuse, R118.reuse, RZ ;  /* 0x000000764c427210 */ /* 0x0c0fe20007fde0ff */
[----:B-1----:R-:W-:Y:S02]  /*3000*/  @P4 IMAD.MOV.U32 R72, RZ, RZ, R62 ;  /* 0x000000ffff484224 */ /* 0x002fe400078e003e */
[----:B------:R-:W-:Y:S01]  /*3010*/  @P4 IMAD.MOV.U32 R73, RZ, RZ, R65 ;  /* 0x000000ffff494224 */ /* 0x000fe200078e0041 */
[----:B------:R-:W-:Y:S01]  /*3020*/  IADD3 R70, P5, PT, R75, R118, RZ ;  /* 0x000000764b467210 */ /* 0x000fe20007fbe0ff */
[----:B------:R-:W-:Y:S01]  /*3030*/  @P4 IMAD.MOV.U32 R77, RZ, RZ, R67 ;  /* 0x000000ffff4d4224 */ /* 0x000fe200078e0043 */
[----:B------:R-:W-:Y:S02]  /*3040*/  PRMT R141, RZ, 0x7610, R141 ;  /* 0x00007610ff8d7816 */ /* 0x000fe4000000008d */
[----:B------:R-:W-:Y:S01]  /*3050*/  LEA.HI.X.SX32 R71, R76, R121, 0x1, P6 ;  /* 0x000000794c477211 */ /* 0x000fe200030f0eff */
[----:B------:R-:W-:Y:S01]  /*3060*/  @P4 IMAD.MOV.U32 R76, RZ, RZ, R64 ;  /* 0x000000ffff4c4224 */ /* 0x000fe200078e0040 */
[----:B------:R0:W2:Y:S01]  /*3070*/  @P4 LDG.E.U8 R139, desc[UR16][R72.64] ;  /* 0x00000010488b4981 */ /* 0x0000a2000c1e1100 */
[----:B------:R-:W-:Y:S01]  /*3080*/  IMAD R84, R74, UR7, RZ ;  /* 0x000000074a547c24 */ /* 0x000fe2000f8e02ff */
[----:B------:R-:W-:-:S02]  /*3090*/  PRMT R143, RZ, 0x7610, R143 ;  /* 0x00007610ff8f7816 */ /* 0x000fc4000000008f */
[----:B------:R1:W2:Y:S01]  /*30a0*/  @P4 LDG.E.U8 R141, desc[UR16][R76.64] ;  /* 0x000000104c8d4981 */ /* 0x0002a2000c1e1100 */
[----:B------:R-:W-:Y:S02]  /*30b0*/  PRMT R145, RZ, 0x7610, R145 ;  /* 0x00007610ff917816 */ /* 0x000fe40000000091 */
[CC--:B0-----:R-:W-:Y:S02]  /*30c0*/  IADD3 R72, P6, PT, R80.reuse, R118.reuse, RZ ;  /* 0x0000007650487210 */ /* 0x0c1fe40007fde0ff */
[-C--:B------:R-:W-:Y:S01]  /*30d0*/  LEA.HI.X.SX32 R73, R75, R121.reuse, 0x1, P5 ;  /* 0x000000794b497211 */ /* 0x080fe200028f0eff */
[----:B-1----:R-:W-:Y:S01]  /*30e0*/  @P4 IMAD.MOV.U32 R76, RZ, RZ, R66 ;  /* 0x000000ffff4c4224 */ /* 0x002fe200078e0042 */
[----:B------:R-:W-:Y:S01]  /*30f0*/  LEA.HI.X.SX32 R75, R80, R121, 0x1, P6 ;  /* 0x00000079504b7211 */ /* 0x000fe200030f0eff */
[----:B------:R-:W-:Y:S01]  /*3100*/  @P4 IMAD.MOV.U32 R77, RZ, RZ, R71 ;  /* 0x000000ffff4d4224 */ /* 0x000fe200078e0047 */
[----:B------:R-:W-:Y:S01]  /*3110*/  IADD3 R74, P5, PT, R84, R118, RZ ;  /* 0x00000076544a7210 */ /* 0x000fe20007fbe0ff */
[----:B------:R-:W-:-:S02]  /*3120*/  @P4 IMAD.MOV.U32 R80, RZ, RZ, R70 ;  /* 0x000000ffff504224 */ /* 0x000fc400078e0046 */
[----:B------:R-:W-:Y:S01]  /*3130*/  @P4 IMAD.MOV.U32 R81, RZ, RZ, R73 ;  /* 0x000000ffff514224 */ /* 0x000fe200078e0049 */
[----:B------:R0:W2:Y:S01]  /*3140*/  @P4 LDG.E.U8 R143, desc[UR16][R76.64] ;  /* 0x000000104c8f4981 */ /* 0x0000a2000c1e1100 */
[----:B------:R-:W-:Y:S01]  /*3150*/  IMAD R79, R79, UR7, RZ ;  /* 0x000000074f4f7c24 */ /* 0x000fe2000f8e02ff */
[----:B------:R-:W-:Y:S02]  /*3160*/  PRMT R147, RZ, 0x7610, R147 ;  /* 0x00007610ff937816 */ /* 0x000fe40000000093 */
[----:B------:R1:W2:Y:S01]  /*3170*/  @P4 LDG.E.U8 R145, desc[UR16][R80.64] ;  /* 0x0000001050914981 */ /* 0x0002a2000c1e1100 */
[----:B------:R-:W-:Y:S01]  /*3180*/  IMAD R92, R90, UR7, RZ ;  /* 0x000000075a5c7c24 */ /* 0x000fe2000f8e02ff */
[----:B------:R-:W-:Y:S01]  /*3190*/  PRMT R149, RZ, 0x7610, R149 ;  /* 0x00007610ff957816 */ /* 0x000fe20000000095 */
[----:B------:R-:W-:Y:S01]  /*31a0*/  IMAD R91, R78, UR7, RZ ;  /* 0x000000074e5b7c24 */ /* 0x000fe2000f8e02ff */
[----:B0-----:R-:W-:Y:S02]  /*31b0*/  LEA.HI.X.SX32 R77, R84, R121, 0x1, P5 ;  /* 0x00000079544d7211 */ /* 0x001fe400028f0eff */
[----:B------:R-:W-:Y:S01]  /*31c0*/  IADD3 R76, P6, PT, R79, R118, RZ ;  /* 0x000000764f4c7210 */ /* 0x000fe20007fde0ff */
[----:B-1----:R-:W-:-:S02]  /*31d0*/  @P4 IMAD.MOV.U32 R80, RZ, RZ, R72 ;  /* 0x000000ffff504224 */ /* 0x002fc400078e0048 */
[----:B------:R-:W-:Y:S01]  /*31e0*/  @P4 IMAD.MOV.U32 R81, RZ, RZ, R75 ;  /* 0x000000ffff514224 */ /* 0x000fe200078e004b */
[-C--:B------:R-:W-:Y:S01]  /*31f0*/  LEA.HI.X.SX32 R79, R79, R121.reuse, 0x1, P6 ;  /* 0x000000794f4f7211 */ /* 0x080fe200030f0eff */
[----:B------:R-:W-:Y:S02]  /*3200*/  @P4 IMAD.MOV.U32 R84, RZ, RZ, R74 ;  /* 0x000000ffff544224 */ /* 0x000fe400078e004a */
[----:B------:R-:W-:Y:S01]  /*3210*/  @P4 IMAD.MOV.U32 R85, RZ, RZ, R77 ;  /* 0x000000ffff554224 */ /* 0x000fe200078e004d */
[----:B------:R0:W2:Y:S01]  /*3220*/  @P4 LDG.E.U8 R147, desc[UR16][R80.64] ;  /* 0x0000001050934981 */ /* 0x0000a2000c1e1100 */
[-C--:B------:R-:W-:Y:S01]  /*3230*/  IADD3 R78, P5, PT, R91, R118.reuse, RZ ;  /* 0x000000765b4e7210 */ /* 0x080fe20007fbe0ff */
[----:B------:R-:W-:Y:S01]  /*3240*/  IMAD R89, R89, UR7, RZ ;  /* 0x0000000759597c24 */ /* 0x000fe2000f8e02ff */
[----:B------:R-:W-:Y:S01]  /*3250*/  PRMT R151, RZ, 0x7610, R151 ;  /* 0x00007610ff977816 */ /* 0x000fe20000000097 */
[----:B------:R1:W2:Y:S01]  /*3260*/  @P4 LDG.E.U8 R149, desc[UR16][R84.64] ;  /* 0x0000001054954981 */ /* 0x0002a2000c1e1100 */
[----:B------:R-:W-:Y:S01]  /*3270*/  @P4 IMAD.MOV.U32 R86, RZ, RZ, R76 ;  /* 0x000000ffff564224 */ /* 0x000fe200078e004c */
[----:B0-----:R-:W-:Y:S01]  /*3280*/  IADD3 R80, P6, PT, R92, R118, RZ ;  /* 0x000000765c507210 */ /* 0x001fe20007fde0ff */
[----:B------:R-:W-:Y:S01]  /*3290*/  @P4 IMAD.MOV.U32 R87, RZ, RZ, R79 ;  /* 0x000000ffff574224 */ /* 0x000fe200078e004f */
[-C--:B------:R-:W-:Y:S01]  /*32a0*/  LEA.HI.X.SX32 R81, R91, R121.reuse, 0x1, P5 ;  /* 0x000000795b517211 */ /* 0x080fe200028f0eff */
[----:B------:R-:W-:Y:S01]  /*32b0*/  IMAD R88, R88, UR7, RZ ;  /* 0x0000000758587c24 */ /* 0x000fe2000f8e02ff */
[----:B-1----:R-:W-:-:S02]  /*32c0*/  LEA.HI.X.SX32 R85, R92, R121, 0x1, P6 ;  /* 0x000000795c557211 */ /* 0x002fc400030f0eff */
[CC--:B------:R-:W-:Y:S01]  /*32d0*/  IADD3 R84, P5, PT, R89.reuse, R118.reuse, RZ ;  /* 0x0000007659547210 */ /* 0x0c0fe20007fbe0ff */
[----:B------:R0:W2:Y:S01]  /*32e0*/  @P4 LDG.E.U8 R151, desc[UR16][R86.64] ;  /* 0x0000001056974981 */ /* 0x0000a2000c1e1100 */
[----:B------:R-:W-:Y:S01]  /*32f0*/  PRMT R155, RZ, 0x7610, R155 ;  /* 0x00007610ff9b7816 */ /* 0x000fe2000000009b */
[----:B------:R-:W-:Y:S01]  /*3300*/  @P4 IMAD.MOV.U32 R92, RZ, RZ, R80 ;  /* 0x000000ffff5c4224 */ /* 0x000fe200078e0050 */
[----:B------:R-:W-:Y:S01]  /*3310*/  PRMT R153, RZ, 0x7610, R153 ;  /* 0x00007610ff997816 */ /* 0x000fe20000000099 */
[----:B------:R-:W-:Y:S02]  /*3320*/  @P4 IMAD.MOV.U32 R93, RZ, RZ, R85 ;  /* 0x000000ffff5d4224 */ /* 0x000fe400078e0055 */
[----:B------:R-:W-:Y:S02]  /*3330*/  @P4 IMAD.MOV.U32 R90, RZ, RZ, R78 ;  /* 0x000000ffff5a4224 */ /* 0x000fe400078e004e */
[----:B------:R-:W-:Y:S01]  /*3340*/  @P4 IMAD.MOV.U32 R91, RZ, RZ, R81 ;  /* 0x000000ffff5b4224 */ /* 0x000fe200078e0051 */
[----:B------:R-:W-:Y:S01]  /*3350*/  PRMT R157, RZ, 0x7610, R157 ;  /* 0x00007610ff9d7816 */ /* 0x000fe2000000009d */
[----:B------:R-:W-:Y:S01]  /*3360*/  IMAD R96, R96, UR7, RZ ;  /* 0x0000000760607c24 */ /* 0x000fe2000f8e02ff */
[----:B0-----:R-:W-:Y:S01]  /*3370*/  IADD3 R86, P6, PT, R88, R118, RZ ;  /* 0x0000007658567210 */ /* 0x001fe20007fde0ff */
[----:B------:R0:W2:Y:S01]  /*3380*/  @P4 LDG.E.U8 R155, desc[UR16][R92.64] ;  /* 0x000000105c9b4981 */ /* 0x0000a2000c1e1100 */
[----:B------:R-:W-:-:S02]  /*3390*/  LEA.HI.X.SX32 R87, R89, R121, 0x1, P5 ;  /* 0x0000007959577211 */ /* 0x000fc400028f0eff */
[----:B------:R-:W-:Y:S01]  /*33a0*/  PRMT R159, RZ, 0x7610, R159 ;  /* 0x00007610ff9f7816 */ /* 0x000fe2000000009f */
[----:B------:R1:W2:Y:S01]  /*33b0*/  @P4 LDG.E.U8 R153, desc[UR16][R90.64] ;  /* 0x000000105a994981 */ /* 0x0002a2000c1e1100 */
[----:B------:R-:W-:Y:S01]  /*33c0*/  LEA.HI.X.SX32 R89, R88, R121, 0x1, P6 ;  /* 0x0000007958597211 */ /* 0x000fe200030f0eff */
[----:B------:R-:W-:Y:S02]  /*33d0*/  @P4 IMAD.MOV.U32 R88, RZ, RZ, R86 ;  /* 0x000000ffff584224 */ /* 0x000fe400078e0056 */
[----:B0-----:R-:W-:-:S03]  /*33e0*/  @P4 IMAD.MOV.U32 R92, RZ, RZ, R84 ;  /* 0x000000ffff5c4224 */ /* 0x001fc600078e0054 */
[----:B------:R0:W2:Y:S01]  /*33f0*/  @P4 LDG.E.U8 R159, desc[UR16][R88.64] ;  /* 0x00000010589f4981 */ /* 0x0000a2000c1e1100 */
[----:B------:R-:W-:Y:S01]  /*3400*/  @P4 IMAD.MOV.U32 R93, RZ, RZ, R87 ;  /* 0x000000ffff5d4224 */ /* 0x000fe200078e0057 */
[----:B-1----:R-:W-:Y:S01]  /*3410*/  IADD3 R90, P5, PT, R96, R118, RZ ;  /* 0x00000076605a7210 */ /* 0x002fe20007fbe0ff */
[----:B------:R-:W-:-:S03]  /*3420*/  IMAD R95, R95, UR7, RZ ;  /* 0x000000075f5f7c24 */ /* 0x000fc6000f8e02ff */
[----:B------:R1:W2:Y:S01]  /*3430*/  @P4 LDG.E.U8 R157, desc[UR16][R92.64] ;  /* 0x000000105c9d4981 */ /* 0x0002a2000c1e1100 */
[----:B0-----:R-:W-:Y:S01]  /*3440*/  LOP3.LUT R88, R3, 0x6, RZ, 0xfc, !PT ;  /* 0x0000000603587812 */ /* 0x001fe200078efcff */
[----:B------:R-:W-:Y:S01]  /*3450*/  @P4 IMAD.MOV.U32 R98, RZ, RZ, R90 ;  /* 0x000000ffff624224 */ /* 0x000fe200078e005a */
[----:B------:R-:W-:Y:S02]  /*3460*/  PRMT R161, RZ, 0x7610, R161 ;  /* 0x00007610ffa17816 */ /* 0x000fe400000000a1 */
[----:B-1----:R-:W-:Y:S02]  /*3470*/  LEA.HI.X.SX32 R93, R96, R121, 0x1, P5 ;  /* 0x00000079605d7211 */ /* 0x002fe400028f0eff */
[----:B------:R-:W-:Y:S02]  /*3480*/  IADD3 R92, P6, PT, R95, R118, RZ ;  /* 0x000000765f5c7210 */ /* 0x000fe40007fde0ff */
[----:B------:R-:W-:Y:S01]  /*3490*/  ISETP.LT.AND P5, PT, R88, R126, P0 ;  /* 0x0000007e5800720c */ /* 0x000fe200007a1270 */
[----:B------:R-:W-:Y:S01]  /*34a0*/  @P4 IMAD.MOV.U32 R99, RZ, RZ, R93 ;  /* 0x000000ffff634224 */ /* 0x000fe200078e005d */
[----:B------:R-:W-:-:S02]  /*34b0*/  LOP3.LUT R91, R3, 0x16, RZ, 0xfc, !PT ;  /* 0x00000016035b7812 */ /* 0x000fc400078efcff */
[----:B------:R-:W-:Y:S02]  /*34c0*/  LEA.HI.X.SX32 R95, R95, R121, 0x1, P6 ;  /* 0x000000795f5f7211 */ /* 0x000fe400030f0eff */
[----:B------:R-:W-:Y:S01]  /*34d0*/  PRMT R163, RZ, 0x7610, R163 ;  /* 0x00007610ffa37816 */ /* 0x000fe200000000a3 */
[----:B------:R0:W2:Y:S01]  /*34e0*/  @P4 LDG.E.U8 R161, desc[UR16][R98.64] ;  /* 0x0000001062a14981 */ /* 0x0000a2000c1e1100 */
[----:B------:R-:W-:Y:S01]  /*34f0*/  ISETP.LT.AND P0, PT, R91, R126, P0 ;  /* 0x0000007e5b00720c */ /* 0x000fe20000701270 */
[----:B------:R-:W-:Y:S01]  /*3500*/  IMAD R97, R94, UR7, RZ ;  /* 0x000000075e617c24 */ /* 0x000fe2000f8e02ff */
[----:B------:R-:W-:Y:S01]  /*3510*/  PRMT R128, RZ, 0x7610, R128 ;  /* 0x00007610ff807816 */ /* 0x000fe20000000080 */
[----:B0-----:R-:W-:Y:S02]  /*3520*/  @P4 IMAD.MOV.U32 R98, RZ, RZ, R92 ;  /* 0x000000ffff624224 */ /* 0x001fe400078e005c */
[----:B------:R-:W-:Y:S01]  /*3530*/  @P4 IMAD.MOV.U32 R99, RZ, RZ, R95 ;  /* 0x000000ffff634224 */ /* 0x000fe200078e005f */
[----:B------:R-:W-:-:S04]  /*3540*/  IADD3 R94, P6, PT, R97, R118, RZ ;  /* 0x00000076615e7210 */ /* 0x000fc80007fde0ff */
[----:B------:R0:W2:Y:S01]  /*3550*/  @P4 LDG.E.U8 R163, desc[UR16][R98.64] ;  /* 0x0000001062a34981 */ /* 0x0000a2000c1e1100 */
[----:B------:R-:W-:Y:S01]  /*3560*/  PRMT R165, RZ, 0x7610, R165 ;  /* 0x00007610ffa57816 */ /* 0x000fe200000000a5 */
[----:B------:R-:W-:Y:S01]  /*3570*/  @P4 IMAD.MOV.U32 R96, RZ, RZ, R94 ;  /* 0x000000ffff604224 */ /* 0x000fe200078e005e */
[----:B------:R-:W-:Y:S01]  /*3580*/  PRMT R130, RZ, 0x7610, R130 ;  /* 0x00007610ff827816 */ /* 0x000fe20000000082 */
[----:B0-----:R-:W-:Y:S02]  /*3590*/  @P5 IMAD.MOV.U32 R98, RZ, RZ, R46 ;  /* 0x000000ffff625224 */ /* 0x001fe400078e002e */
[----:B------:R-:W-:Y:S01]  /*35a0*/  @P5 IMAD.MOV.U32 R99, RZ, RZ, R49 ;  /* 0x000000ffff635224 */ /* 0x000fe200078e0031 */
[----:B------:R-:W-:Y:S01]  /*35b0*/  LEA.HI.X.SX32 R97, R97, R121, 0x1, P6 ;  /* 0x0000007961617211 */ /* 0x000fe200030f0eff */
[----:B------:R-:W-:-:S03]  /*35c0*/  IMAD R112, R111, UR7, RZ ;  /* 0x000000076f707c24 */ /* 0x000fc6000f8e02ff */
[----:B------:R0:W2:Y:S01]  /*35d0*/  @P5 LDG.E.U8 R128, desc[UR16][R98.64] ;  /* 0x0000001062805981 */ /* 0x0000a2000c1e1100 */
[----:B------:R-:W-:Y:S02]  /*35e0*/  IMAD R109, R109, UR7, RZ ;  /* 0x000000076d6d7c24 */ /* 0x000fe4000f8e02ff */
[----:B------:R-:W-:Y:S01]  /*35f0*/  IMAD R114, R100, UR7, RZ ;  /* 0x0000000764727c24 */ /* 0x000fe2000f8e02ff */
[----:B------:R1:W2:Y:S01]  /*3600*/  @P4 LDG.E.U8 R165, desc[UR16][R96.64] ;  /* 0x0000001060a54981 */ /* 0x0002a2000c1e1100 */
[----:B0-----:R-:W-:Y:S02]  /*3610*/  @P0 IMAD.MOV.U32 R98, RZ, RZ, R50 ;  /* 0x000000ffff620224 */ /* 0x001fe400078e0032 */
[----:B------:R-:W-:Y:S01]  /*3620*/  @P0 IMAD.MOV.U32 R99, RZ, RZ, R53 ;  /* 0x000000ffff630224 */ /* 0x000fe200078e0035 */
[-C--:B------:R-:W-:Y:S01]  /*3630*/  IADD3 R100, P6, PT, R114, R118.reuse, RZ ;  /* 0x0000007672647210 */ /* 0x080fe20007fde0ff */
[----:B------:R-:W-:Y:S02]  /*3640*/  IMAD R116, R102, UR7, RZ ;  /* 0x0000000766747c24 */ /* 0x000fe4000f8e02ff */
[----:B------:R-:W-:Y:S01]  /*3650*/  IMAD R125, R103, UR7, RZ ;  /* 0x00000007677d7c24 */ /* 0x000fe2000f8e02ff */
[----:B------:R0:W2:Y:S01]  /*3660*/  @P0 LDG.E.U8 R130, desc[UR16][R98.64] ;  /* 0x0000001062820981 */ /* 0x0000a2000c1e1100 */
[----:B-1----:R-:W-:Y:S01]  /*3670*/  IADD3 R96, P0, PT, R112, R118, RZ ;  /* 0x0000007670607210 */ /* 0x002fe20007f1e0ff */
[----:B------:R-:W-:-:S02]  /*3680*/  IMAD R132, R104, UR7, RZ ;  /* 0x0000000768847c24 */ /* 0x000fc4000f8e02ff */
[----:B------:R-:W-:Y:S01]  /*3690*/  IMAD R124, R101, UR7, RZ ;  /* 0x00000007657c7c24 */ /* 0x000fe2000f8e02ff */
[-C--:B------:R-:W-:Y:S02]  /*36a0*/  LEA.HI.X.SX32 R103, R114, R121.reuse, 0x1, P6 ;  /* 0x0000007972677211 */ /* 0x080fe400030f0eff */
[-C--:B0-----:R-:W-:Y:S01]  /*36b0*/  IADD3 R98, P5, PT, R109, R118.reuse, RZ ;  /* 0x000000766d627210 */ /* 0x081fe20007fbe0ff */
[----:B------:R-:W-:Y:S01]  /*36c0*/  IMAD R111, R105, UR7, RZ ;  /* 0x00000007696f7c24 */ /* 0x000fe2000f8e02ff */
[-C--:B------:R-:W-:Y:S01]  /*36d0*/  LEA.HI.X.SX32 R99, R112, R121.reuse, 0x1, P0 ;  /* 0x0000007970637211 */ /* 0x080fe200000f0eff */
[----:B------:R-:W-:Y:S01]  /*36e0*/  IMAD R113, R106, UR7, RZ ;  /* 0x000000076a717c24 */ /* 0x000fe2000f8e02ff */
[----:B------:R-:W-:Y:S01]  /*36f0*/  LEA.HI.X.SX32 R101, R109, R121, 0x1, P5 ;  /* 0x000000796d657211 */ /* 0x000fe200028f0eff */
[----:B------:R-:W-:Y:S01]  /*3700*/  IMAD R115, R107, UR7, RZ ;  /* 0x000000076b737c24 */ /* 0x000fe2000f8e02ff */
[-C--:B------:R-:W-:Y:S02]  /*3710*/  IADD3 R102, P0, PT, R116, R118.reuse, RZ ;  /* 0x0000007674667210 */ /* 0x080fe40007f1e0ff */
[----:B------:R-:W-:-:S02]  /*3720*/  IADD3 R104, P5, PT, R125, R118, RZ ;  /* 0x000000767d687210 */ /* 0x000fc40007fbe0ff */
[-C--:B------:R-:W-:Y:S01]  /*3730*/  IADD3 R106, P6, PT, R132, R118.reuse, RZ ;  /* 0x00000076846a7210 */ /* 0x080fe20007fde0ff */
[----:B------:R-:W-:Y:S01]  /*3740*/  IMAD R117, R108, UR7, RZ ;  /* 0x000000076c757c24 */ /* 0x000fe2000f8e02ff */
[-C--:B------:R-:W-:Y:S01]  /*3750*/  LEA.HI.X.SX32 R105, R116, R121.reuse, 0x1, P0 ;  /* 0x0000007974697211 */ /* 0x080fe200000f0eff */
[----:B------:R-:W-:Y:S01]  /*3760*/  IMAD R119, R110, UR7, RZ ;  /* 0x000000076e777c24 */ /* 0x000fe2000f8e02ff */
[-C--:B------:R-:W-:Y:S02]  /*3770*/  LEA.HI.X.SX32 R107, R125, R121.reuse, 0x1, P5 ;  /* 0x000000797d6b7211 */ /* 0x080fe400028f0eff */
[----:B------:R-:W-:Y:S02]  /*3780*/  LEA.HI.X.SX32 R109, R132, R121, 0x1, P6 ;  /* 0x00000079846d7211 */ /* 0x000fe400030f0eff */
[-C--:B------:R-:W-:Y:S02]  /*3790*/  IADD3 R108, P0, PT, R111, R118.reuse, RZ ;  /* 0x000000766f6c7210 */ /* 0x080fe40007f1e0ff */
[----:B------:R-:W-:-:S02]  /*37a0*/  IADD3 R110, P5, PT, R113, R118, RZ ;  /* 0x00000076716e7210 */ /* 0x000fc40007fbe0ff */
[-C--:B------:R-:W-:Y:S02]  /*37b0*/  IADD3 R112, P6, PT, R115, R118.reuse, RZ ;  /* 0x0000007673707210 */ /* 0x080fe40007fde0ff */
[-C--:B------:R-:W-:Y:S02]  /*37c0*/  LEA.HI.X.SX32 R111, R111, R121.reuse, 0x1, P0 ;  /* 0x000000796f6f7211 */ /* 0x080fe400000f0eff */
[-C--:B------:R-:W-:Y:S02]  /*37d0*/  LEA.HI.X.SX32 R113, R113, R121.reuse, 0x1, P5 ;  /* 0x0000007971717211 */ /* 0x080fe400028f0eff */
[----:B------:R-:W-:Y:S02]  /*37e0*/  LEA.HI.X.SX32 R115, R115, R121, 0x1, P6 ;  /* 0x0000007973737211 */ /* 0x000fe400030f0eff */
[-C--:B------:R-:W-:Y:S02]  /*37f0*/  IADD3 R114, P0, PT, R117, R118.reuse, RZ ;  /* 0x0000007675727210 */ /* 0x080fe40007f1e0ff */
[----:B------:R-:W-:-:S02]  /*3800*/  IADD3 R116, P5, PT, R119, R118, RZ ;  /* 0x0000007677747210 */ /* 0x000fc40007fbe0ff */
[C---:B------:R-:W-:Y:S02]  /*3810*/  IADD3 R118, P6, PT, R124.reuse, R118, RZ ;  /* 0x000000767c767210 */ /* 0x040fe40007fde0ff */
[-C--:B------:R-:W-:Y:S02]  /*3820*/  LEA.HI.X.SX32 R117, R117, R121.reuse, 0x1, P0 ;  /* 0x0000007975757211 */ /* 0x080fe400000f0eff */
[-C--:B------:R-:W-:Y:S01]  /*3830*/  LEA.HI.X.SX32 R119, R119, R121.reuse, 0x1, P5 ;  /* 0x0000007977777211 */ /* 0x080fe200028f0eff */
[----:B------:R-:W-:Y:S01]  /*3840*/  @P4 IMAD.MOV.U32 R125, RZ, RZ, R99 ;  /* 0x000000ffff7d4224 */ /* 0x000fe200078e0063 */
[----:B------:R-:W-:Y:S01]  /*3850*/  LEA.HI.X.SX32 R121, R124, R121, 0x1, P6 ;  /* 0x000000797c797211 */ /* 0x000fe200030f0eff */
[----:B------:R-:W-:Y:S01]  /*3860*/  @P4 IMAD.MOV.U32 R124, RZ, RZ, R96 ;  /* 0x000000ffff7c4224 */ /* 0x000fe200078e0060 */
[----:B------:R-:W-:Y:S02]  /*3870*/  PRMT R132, RZ, 0x7610, R132 ;  /* 0x00007610ff847816 */ /* 0x000fe40000000084 */
[----:B------:R-:W-:-:S04]  /*3880*/  PRMT R134, RZ, 0x7610, R134 ;  /* 0x00007610ff867816 */ /* 0x000fc80000000086 */
[----:B------:R0:W2:Y:S01]  /*3890*/  @P4 LDG.E.U8 R132, desc[UR16][R124.64] ;  /* 0x000000107c844981 */ /* 0x0000a2000c1e1100 */
[----:B------:R-:W-:-:S04]  /*38a0*/  @!UP0 UIADD3 UR4, UPT, UPT, -UR6, 0x100000, URZ ;  /* 0x0010000006048890 */ /* 0x000fc8000fffe1ff */
[----:B------:R-:W-:Y:S02]  /*38b0*/  @!UP0 USHF.L.U32 UR5, UR4, 0xb, URZ ;  /* 0x0000000b04058899 */ /* 0x000fe400080006ff */
[----:B------:R-:W-:Y:S01]  /*38c0*/  @!UP0 USHF.L.U32 UR4, UR4, 0x1, URZ ;  /* 0x0000000104048899 */ /* 0x000fe200080006ff */
[----:B------:R-:W-:Y:S01]  /*38d0*/  PRMT R136, RZ, 0x7610, R136 ;  /* 0x00007610ff887816 */ /* 0x000fe20000000088 */
[----:B0-----:R-:W-:Y:S02]  /*38e0*/  @P4 IMAD.MOV.U32 R124, RZ, RZ, R98 ;  /* 0x000000ffff7c4224 */ /* 0x001fe400078e0062 */
[----:B------:R-:W-:-:S05]  /*38f0*/  @P4 IMAD.MOV.U32 R125, RZ, RZ, R101 ;  /* 0x000000ffff7d4224 */ /* 0x000fca00078e0065 */
[----:B------:R0:W2:Y:S01]  /*3900*/  @P4 LDG.E.U8 R134, desc[UR16][R124.64] ;  /* 0x000000107c864981 */ /* 0x0000a2000c1e1100 */
[----:B------:R-:W-:Y:S01]  /*3910*/  VOTEU.ALL UP0, P2 ;  /* 0x0000000000ff7886 */ /* 0x000fe20001000000 */
[----:B------:R-:W-:-:S04]  /*3920*/  PRMT R138, RZ, 0x7610, R138 ;  /* 0x00007610ff8a7816 */ /* 0x000fc8000000008a */
[----:B------:R1:W1:Y:S01]  /*3930*/  @!UP0 SYNCS.EXCH.64 URZ, [UR15+0x3008], UR4 ;  /* 0x003008040fff85b2 */ /* 0x0002620008000100 */
[----:B0-----:R-:W-:Y:S02]  /*3940*/  @P4 IMAD.MOV.U32 R124, RZ, RZ, R100 ;  /* 0x000000ffff7c4224 */ /* 0x001fe400078e0064 */
[----:B------:R-:W-:-:S05]  /*3950*/  @P4 IMAD.MOV.U32 R125, RZ, RZ, R103 ;  /* 0x000000ffff7d4224 */ /* 0x000fca00078e0067 */
[----:B------:R0:W2:Y:S04]  /*3960*/  @P4 LDG.E.U8 R136, desc[UR16][R124.64] ;  /* 0x000000107c884981 */ /* 0x0000a8000c1e1100 */
[----:B----4-:R4:W-:Y:S01]  /*3970*/  STS.U8 [R0+UR15+0x2200], R140 ;  /* 0x0022008c00007988 */ /* 0x0109e2000800000f */
[----:B0-----:R-:W-:Y:S02]  /*3980*/  @P4 IMAD.MOV.U32 R124, RZ, RZ, R102 ;  /* 0x000000ffff7c4224 */ /* 0x001fe400078e0066 */
[----:B------:R-:W-:Y:S01]  /*3990*/  @P4 IMAD.MOV.U32 R125, RZ, RZ, R105 ;  /* 0x000000ffff7d4224 */ /* 0x000fe200078e0069 */
[----:B----4-:R-:W-:-:S04]  /*39a0*/  PRMT R140, RZ, 0x7610, R140 ;  /* 0x00007610ff8c7816 */ /* 0x010fc8000000008c */
[----:B------:R0:W4:Y:S04]  /*39b0*/  @P4 LDG.E.U8 R138, desc[UR16][R124.64] ;  /* 0x000000107c8a4981 */ /* 0x000128000c1e1100 */
[----:B-----5:R5:W-:Y:S01]  /*39c0*/  STS.U8 [R0+UR15+0x2400], R142 ;  /* 0x0024008e00007988 */ /* 0x020be2000800000f */
[----:B0-----:R-:W-:Y:S02]  /*39d0*/  @P4 IMAD.MOV.U32 R124, RZ, RZ, R104 ;  /* 0x000000ffff7c4224 */ /* 0x001fe400078e0068 */
[----:B------:R-:W-:Y:S01]  /*39e0*/  @P4 IMAD.MOV.U32 R125, RZ, RZ, R107 ;  /* 0x000000ffff7d4224 */ /* 0x000fe200078e006b */
[----:B-----5:R-:W-:-:S04]  /*39f0*/  PRMT R142, RZ, 0x7610, R142 ;  /* 0x00007610ff8e7816 */ /* 0x020fc8000000008e */
[----:B------:R0:W5:Y:S04]  /*3a00*/  @P4 LDG.E.U8 R140, desc[UR16][R124.64] ;  /* 0x000000107c8c4981 */ /* 0x000168000c1e1100 */
[----:B---3--:R3:W-:Y:S01]  /*3a10*/  STS.U8 [R0+UR15+0x2000], R120 ;  /* 0x0020007800007988 */ /* 0x0087e2000800000f */
[----:B0-----:R-:W-:Y:S02]  /*3a20*/  @P4 IMAD.MOV.U32 R124, RZ, RZ, R106 ;  /* 0x000000ffff7c4224 */ /* 0x001fe400078e006a */
[----:B------:R-:W-:Y:S01]  /*3a30*/  @P4 IMAD.MOV.U32 R125, RZ, RZ, R109 ;  /* 0x000000ffff7d4224 */ /* 0x000fe200078e006d */
[----:B------:R0:W-:Y:S01]  /*3a40*/  STS.U8 [R0+UR15+0x2600], R144 ;  /* 0x0026009000007988 */ /* 0x0001e2000800000f */
[----:B---3--:R-:W-:-:S03]  /*3a50*/  LOP3.LUT R120, R0, 0x10, RZ, 0x3c, !PT ;  /* 0x0000001000787812 */ /* 0x008fc600078e3cff */
[----:B------:R3:W5:Y:S01]  /*3a60*/  @P4 LDG.E.U8 R142, desc[UR16][R124.64] ;  /* 0x000000107c8e4981 */ /* 0x000762000c1e1100 */
[----:B0-----:R-:W-:Y:S01]  /*3a70*/  PRMT R144, RZ, 0x7610, R144 ;  /* 0x00007610ff907816 */ /* 0x001fe20000000090 */
[----:B---3--:R-:W-:Y:S02]  /*3a80*/  @P4 IMAD.MOV.U32 R124, RZ, RZ, R108 ;  /* 0x000000ffff7c4224 */ /* 0x008fe400078e006c */
[----:B------:R-:W-:Y:S01]  /*3a90*/  @P4 IMAD.MOV.U32 R125, RZ, RZ, R111 ;  /* 0x000000ffff7d4224 */ /* 0x000fe200078e006f */
[----:B------:R0:W-:Y:S04]  /*3aa0*/  STS.U8 [R120+UR15+0x2280], R148 ;  /* 0x0022809478007988 */ /* 0x0001e8000800000f */
[----:B------:R3:W5:Y:S01]  /*3ab0*/  @P4 LDG.E.U8 R144, desc[UR16][R124.64] ;  /* 0x000000107c904981 */ /* 0x000762000c1e1100 */
[----:B0-----:R-:W-:Y:S01]  /*3ac0*/  PRMT R148, RZ, 0x7610, R148 ;  /* 0x00007610ff947816 */ /* 0x001fe20000000094 */
[----:B---3--:R-:W-:-:S02]  /*3ad0*/  @P4 IMAD.MOV.U32 R124, RZ, RZ, R110 ;  /* 0x000000ffff7c4224 */ /* 0x008fc400078e006e */
[----:B------:R-:W-:Y:S01]  /*3ae0*/  @P4 IMAD.MOV.U32 R125, RZ, RZ, R113 ;  /* 0x000000ffff7d4224 */ /* 0x000fe200078e0071 */
[----:B------:R0:W-:Y:S04]  /*3af0*/  STS.U8 [R120+UR15+0x2480], R152 ;  /* 0x0024809878007988 */ /* 0x0001e8000800000f */
[----:B------:R3:W5:Y:S01]  /*3b00*/  @P4 LDG.E.U8 R148, desc[UR16][R124.64] ;  /* 0x000000107c944981 */ /* 0x000762000c1e1100 */
[----:B0-----:R-:W-:Y:S01]  /*3b10*/  PRMT R152, RZ, 0x7610, R152 ;  /* 0x00007610ff987816 */ /* 0x001fe20000000098 */
[----:B---3--:R-:W-:Y:S02]  /*3b20*/  @P4 IMAD.MOV.U32 R124, RZ, RZ, R112 ;  /* 0x000000ffff7c4224 */ /* 0x008fe400078e0070 */
[----:B------:R-:W-:Y:S01]  /*3b30*/  @P4 IMAD.MOV.U32 R125, RZ, RZ, R115 ;  /* 0x000000ffff7d4224 */ /* 0x000fe200078e0073 */
[----:B------:R0:W-:Y:S04]  /*3b40*/  STS.U8 [R120+UR15+0x2080], R122 ;  /* 0x0020807a78007988 */ /* 0x0001e8000800000f */
[----:B------:R3:W-:Y:S04]  /*3b50*/  STS.U8 [R120+UR15+0x2680], R160 ;  /* 0x002680a078007988 */ /* 0x0007e8000800000f */
[----:B------:R1:W5:Y:S01]  /*3b60*/  @P4 LDG.E.U8 R152, desc[UR16][R124.64] ;  /* 0x000000107c984981 */ /* 0x000362000c1e1100 */
[----:B0-----:R-:W-:-:S02]  /*3b70*/  LOP3.LUT R122, R0, 0x20, RZ, 0x3c, !PT ;  /* 0x00000020007a7812 */ /* 0x001fc400078e3cff */
[----:B---3--:R-:W-:Y:S01]  /*3b80*/  PRMT R160, RZ, 0x7610, R160 ;  /* 0x00007610ffa07816 */ /* 0x008fe200000000a0 */
[----:B-1----:R-:W-:Y:S02]  /*3b90*/  @P4 IMAD.MOV.U32 R124, RZ, RZ, R114 ;  /* 0x000000ffff7c4224 */ /* 0x002fe400078e0072 */
[----:B------:R-:W-:Y:S01]  /*3ba0*/  @P4 IMAD.MOV.U32 R125, RZ, RZ, R117 ;  /* 0x000000ffff7d4224 */ /* 0x000fe200078e0075 */
[----:B------:R0:W-:Y:S04]  /*3bb0*/  STS.U8 [R122+UR15+0x2300], R158 ;  /* 0x0023009e7a007988 */ /* 0x0001e8000800000f */
[----:B------:R1:W3:Y:S01]  /*3bc0*/  @P4 LDG.E.U8 R160, desc[UR16][R124.64] ;  /* 0x000000107ca04981 */ /* 0x0002e2000c1e1100 */
[----:B0-----:R-:W-:Y:S01]  /*3bd0*/  PRMT R158, RZ, 0x7610, R158 ;  /* 0x00007610ff9e7816 */ /* 0x001fe2000000009e */
[----:B-1----:R-:W-:-:S02]  /*3be0*/  @P4 IMAD.MOV.U32 R124, RZ, RZ, R116 ;  /* 0x000000ffff7c4224 */ /* 0x002fc400078e0074 */
[----:B------:R-:W-:Y:S01]  /*3bf0*/  @P4 IMAD.MOV.U32 R125, RZ, RZ, R119 ;  /* 0x000000ffff7d4224 */ /* 0x000fe200078e0077 */
[----:B------:R0:W-:Y:S04]  /*3c00*/  STS.U8 [R122+UR15+0x2500], R156 ;  /* 0x0025009c7a007988 */ /* 0x0001e8000800000f */
[----:B------:R1:W3:Y:S01]  /*3c10*/  @P4 LDG.E.U8 R158, desc[UR16][R124.64] ;  /* 0x000000107c9e4981 */ /* 0x0002e2000c1e1100 */
[----:B0-----:R-:W-:Y:S01]  /*3c20*/  PRMT R156, RZ, 0x7610, R156 ;  /* 0x00007610ff9c7816 */ /* 0x001fe2000000009c */
[----:B-1----:R-:W-:Y:S02]  /*3c30*/  @P4 IMAD.MOV.U32 R124, RZ, RZ, R118 ;  /* 0x000000ffff7c4224 */ /* 0x002fe400078e0076 */
[----:B------:R-:W-:-:S05]  /*3c40*/  @P4 IMAD.MOV.U32 R125, RZ, RZ, R121 ;  /* 0x000000ffff7d4224 */ /* 0x000fca00078e0079 */
[----:B------:R-:W3:Y:S04]  /*3c50*/  @P4 LDG.E.U8 R156, desc[UR16][R124.64] ;  /* 0x000000107c9c4981 */ /* 0x000ee8000c1e1100 */
[----:B------:R0:W-:Y:S04]  /*3c60*/  STS.U8 [R122+UR15+0x2100], R123 ;  /* 0x0021007b7a007988 */ /* 0x0001e8000800000f */
[----:B------:R1:W-:Y:S01]  /*3c70*/  STS.U8 [R122+UR15+0x2700], R154 ;  /* 0x0027009a7a007988 */ /* 0x0003e2000800000f */
[----:B0-----:R-:W-:-:S05]  /*3c80*/  LOP3.LUT R123, R0, 0x30, RZ, 0x3c, !PT ;  /* 0x00000030007b7812 */ /* 0x001fca00078e3cff */
[----:B------:R1:W-:Y:S04]  /*3c90*/  STS.U8 [R123+UR15+0x2380], R150 ;  /* 0x002380967b007988 */ /* 0x0003e8000800000f */
[----:B------:R1:W-:Y:S04]  /*3ca0*/  STS.U8 [R123+UR15+0x2780], R146 ;  /* 0x002780927b007988 */ /* 0x0003e8000800000f */
[----:B--2---:R1:W-:Y:S01]  /*3cb0*/  STS.U8 [R123+UR15+0x2180], R128 ;  /* 0x002180807b007988 */ /* 0x0043e2000800000f */
[----:B------:R-:W-:-:S03]  /*3cc0*/  ISETP.LT.OR P0, PT, R4, 0x20, P3 ;  /* 0x000000200400780c */ /* 0x000fc60001f01670 */
[----:B------:R1:W-:Y:S04]  /*3cd0*/  STS.U8 [R123+UR15+0x2580], R130 ;  /* 0x002580827b007988 */ /* 0x0003e8000800000f */
[----:B------:R1:W-:Y:S04]  /*3ce0*/  STS.U8 [R0+UR15], R127 ;  /* 0x0000007f00007988 */ /* 0x0003e8000800000f */
[----:B------:R1:W-:Y:S04]  /*3cf0*/  STS.U8 [R0+UR15+0x100], R129 ;  /* 0x0001008100007988 */ /* 0x0003e8000800000f */
        /* <DEDUP_REMOVED lines=21> */
[----:B----4-:R1:W-:Y:S04]  /*3e50*/  STS.U8 [R120+UR15+0x780], R138 ;  /* 0x0007808a78007988 */ /* 0x0103e8000800000f */
[----:B-----5:R1:W-:Y:S04]  /*3e60*/  STS.U8 [R120+UR15+0x880], R140 ;  /* 0x0008808c78007988 */ /* 0x0203e8000800000f */
[----:B------:R1:W-:Y:S04]  /*3e70*/  STS.U8 [R120+UR15+0x980], R142 ;  /* 0x0009808e78007988 */ /* 0x0003e8000800000f */
[----:B------:R1:W-:Y:S04]  /*3e80*/  STS.U8 [R120+UR15+0xa80], R144 ;  /* 0x000a809078007988 */ /* 0x0003e8000800000f */
[----:B------:R1:W-:Y:S04]  /*3e90*/  STS.U8 [R120+UR15+0xb80], R148 ;  /* 0x000b809478007988 */ /* 0x0003e8000800000f */
[----:B------:R1:W-:Y:S04]  /*3ea0*/  STS.U8 [R120+UR15+0xc80], R152 ;  /* 0x000c809878007988 */ /* 0x0003e8000800000f */
[----:B---3--:R1:W-:Y:S04]  /*3eb0*/  STS.U8 [R120+UR15+0xd80], R160 ;  /* 0x000d80a078007988 */ /* 0x0083e8000800000f */
[----:B------:R1:W-:Y:S04]  /*3ec0*/  STS.U8 [R120+UR15+0xe80], R158 ;  /* 0x000e809e78007988 */ /* 0x0003e8000800000f */
[----:B------:R1:W-:Y:S01]  /*3ed0*/  STS.U8 [R120+UR15+0xf80], R156 ;  /* 0x000f809c78007988 */ /* 0x0003e2000800000f */
[----:B------:R0:W-:Y:S06]  /*3ee0*/  MEMBAR.ALL.CTA ;  /* 0x0000000000007992 */ /* 0x0001ec0000008000 */
[----:B0-----:R-:W0:Y:S02]  /*3ef0*/  FENCE.VIEW.ASYNC.S ;  /* 0x00000000000073c6 */ /* 0x001e240000000000 */
[----:B0-----:R-:W-:Y:S01]  /*3f00*/  BAR.SYNC.DEFER_BLOCKING 0x0 ;  /* 0x0000000000007b1d */ /* 0x001fe20000010000 */
[----:B------:R-:W-:-:S05]  /*3f10*/  ISETP.GE.AND P4, PT, R4, 0x40, PT ;  /* 0x000000400400780c */ /* 0x000fca0003f86270 */
[----:B------:R-:W-:Y:S08]  /*3f20*/  @P0 BRA `(.L_x_6) ;  /* 0x00000000003c0947 */ /* 0x000ff00003800000 */
[----:B------:R-:W-:Y:S02]  /*3f30*/  UIADD3 UR4, UPT, UPT, UR15, 0x2000, URZ ;  /* 0x000020000f047890 */ /* 0x000fe4000fffe0ff */
[----:B------:R-:W-:Y:S02]  /*3f40*/  USHF.R.U32.HI UR8, URZ, 0x4, UR15 ;  /* 0x00000004ff087899 */ /* 0x000fe4000801160f */
[----:B------:R-:W-:Y:S02]  /*3f50*/  USHF.R.U32.HI UR4, URZ, 0x4, UR4 ;  /* 0x00000004ff047899 */ /* 0x000fe40008011604 */
[----:B------:R-:W-:Y:S02]  /*3f60*/  USGXT.U32 UR8, UR8, 0xe ;  /* 0x0000000e0808789a */ /* 0x000fe40008000000 */
[----:B------:R-:W-:Y:S01]  /*3f70*/  USGXT.U32 UR6, UR4, 0xe ;  /* 0x0000000e0406789a */ /* 0x000fe20008000000 */
[----:B------:R-:W-:Y:S02]  /*3f80*/  UMOV UR5, URZ ;  /* 0x000000ff00057c82 */ /* 0x000fe40008000000 */
[----:B------:R-:W-:Y:S01]  /*3f90*/  UMOV UR4, UR10 ;  /* 0x0000000a00047c82 */ /* 0x000fe20008000000 */
[----:B------:R-:W-:Y:S01]  /*3fa0*/  UMOV UR20, 0x0 ;  /* 0x0000000000147882 */ /* 0x000fe20000000000 */
[----:B------:R-:W-:Y:S01]  /*3fb0*/  UMOV UR21, 0x4208010 ;  /* 0x0420801000157882 */ /* 0x000fe20000000000 */
[----:B------:R-:W-:Y:S01]  /*3fc0*/  UMOV UR9, 0xc0004010 ;  /* 0xc000401000097882 */ /* 0x000fe20000000000 */
[----:B------:R-:W-:Y:S01]  /*3fd0*/  UMOV UR7, 0x80004020 ;  /* 0x8000402000077882 */ /* 0x000fe20000000000 */
[----:B------:R-:W-:Y:S01]  /*3fe0*/  UMOV UR4, UR4 ;  /* 0x0000000400047c82 */ /* 0x000fe20008000000 */
[----:B------:R0:W-:Y:S01]  /*3ff0*/  UTCQMMA gdesc[UR6], gdesc[UR8], tmem[UR18], tmem[UR20], idesc[UR21], !UPT ;  /* 0x00ff1408060075ea */ /* 0x0001e2000f800312 */
[----:B------:R0:W-:Y:S01]  /*4000*/  UTCBAR [UR4], URZ ;  /* 0x000000ff040073e9 */ /* 0x0001e200080000ff */
[----:B------:R-:W-:-:S02]  /*4010*/  NOP ;  /* 0x0000000000007918 */ /* 0x000fc40000000000 */
.L_x_6:
[----:B0-----:R-:W-:Y:S01]  /*4020*/  UMOV UR4, URZ ;  /* 0x000000ff00047c82 */ /* 0x001fe20008000000 */
[----:B------:R-:W-:Y:S05]  /*4030*/  @!P4 BRA `(.L_x_7) ;  /* 0x0000001400f8c947 */ /* 0x000fea0003800000 */
[----:B-1----:R-:W-:Y:S01]  /*4040*/  SHF.R.S32.HI R127, RZ, 0x1f, R4 ;  /* 0x0000001fff7f7819 */ /* 0x002fe20000011404 */
[----:B------:R-:W-:Y:S01]  /*4050*/  IMAD.SHL.U32 R125, R82, 0x20, RZ ;  /* 0x00000020527d7824 */ /* 0x000fe200078e00ff */
[----:B------:R-:W-:Y:S01]  /*4060*/  UIADD3 UR5, UPT, UPT, UR15, 0x1000, URZ ;  /* 0x000010000f057890 */ /* 0x000fe2000fffe0ff */
[----:B------:R-:W-:Y:S01]  /*4070*/  VIADD R124, R126, 0xffffffe0 ;  /* 0xffffffe07e7c7836 */ /* 0x000fe20000000000 */
[----:B------:R-:W-:Y:S01]  /*4080*/  LEA.HI R82, R127, R4, RZ, 0x5 ;  /* 0x000000047f527211 */ /* 0x000fe200078f28ff */
[----:B------:R-:W-:Y:S01]  /*4090*/  UIADD3 UR4, UPT, UPT, UR15, 0x2800, URZ ;  /* 0x000028000f047890 */ /* 0x000fe2000fffe0ff */
[----:B------:R-:W-:Y:S01]  /*40a0*/  IMAD.SHL.U32 R127, R83, 0x20, RZ ;  /* 0x00000020537f7824 */ /* 0x000fe200078e00ff */
[----:B------:R-:W-:Y:S01]  /*40b0*/  USHF.R.U32.HI UR5, URZ, 0x4, UR5 ;  /* 0x00000004ff057899 */ /* 0x000fe20008011605 */
[----:B------:R-:W-:Y:S01]  /*40c0*/  SHF.R.S32.HI R82, RZ, 0x5, R82 ;  /* 0x00000005ff527819 */ /* 0x000fe20000011452 */
[----:B------:R-:W-:Y:S01]  /*40d0*/  USHF.R.U32.HI UR4, URZ, 0x4, UR4 ;  /* 0x00000004ff047899 */ /* 0x000fe20008011604 */
[----:B------:R-:W-:Y:S01]  /*40e0*/  IMAD.MOV.U32 R83, RZ, RZ, RZ ;  /* 0x000000ffff537224 */ /* 0x000fe200078e00ff */
[----:B------:R-:W-:Y:S01]  /*40f0*/  SHF.R.S32.HI R126, RZ, 0x1f, R125 ;  /* 0x0000001fff7e7819 */ /* 0x000fe2000001147d */
[----:B------:R-:W-:Y:S01]  /*4100*/  UMOV UR13, UR10 ;  /* 0x0000000a000d7c82 */ /* 0x000fe20008000000 */
[----:B------:R-:W-:Y:S01]  /*4110*/  VIMNMX R82, PT, PT, R82, 0x2, !PT ;  /* 0x0000000252527848 */ /* 0x000fe20007fe0100 */
[----:B------:R-:W-:Y:S01]  /*4120*/  USGXT.U32 UR10, UR5, 0xe ;  /* 0x0000000e050a789a */ /* 0x000fe20008000000 */
[----:B------:R-:W-:Y:S01]  /*4130*/  SHF.R.S32.HI R128, RZ, 0x1f, R127 ;  /* 0x0000001fff807819 */ /* 0x000fe2000001147f */
[----:B------:R-:W-:-:S02]  /*4140*/  USGXT.U32 UR8, UR4, 0xe ;  /* 0x0000000e0408789a */ /* 0x000fc40008000000 */
[----:B------:R-:W-:Y:S01]  /*4150*/  VIADD R129, R82, 0xffffffff ;  /* 0xffffffff52817836 */ /* 0x000fe20000000000 */
[----:B------:R-:W-:Y:S01]  /*4160*/  UMOV UR14, 0x1 ;  /* 0x00000001000e7882 */ /* 0x000fe20000000000 */
[----:B------:R-:W-:-:S08]  /*4170*/  UMOV UR5, URZ ;  /* 0x000000ff00057c82 */ /* 0x000fd00008000000 */
.L_x_10:
[----:B------:R-:W-:Y:S01]  /*4180*/  IADD3 R80, P6, PT, R127, R80, RZ ;  /* 0x000000507f507210 */ /* 0x000fe20007fde0ff */
[----:B------:R-:W-:Y:S01]  /*4190*/  IMAD.U32 R83, R83, -0x80000000, RZ ;  /* 0x8000000053537824 */ /* 0x000fe200078e00ff */
[C---:B------:R-:W-:Y:S02]  /*41a0*/  IADD3 R116, P5, PT, R127.reuse, R116, RZ ;  /* 0x000000747f747210 */ /* 0x040fe40007fbe0ff */
[C---:B------:R-:W-:Y:S01]  /*41b0*/  IADD3 R118, P0, PT, R127.reuse, R118, RZ ;  /* 0x000000767f767210 */ /* 0x040fe20007f1e0ff */
[C---:B------:R-:W-:Y:S01]  /*41c0*/  IMAD.X R85, R128.reuse, 0x1, R85, P6 ;  /* 0x0000000180557824 */ /* 0x040fe200030e0655 */
        /* <DEDUP_REMOVED lines=52> */
[----:B------:R-:W0:Y:S01]  /*4510*/  SYNCS.PHASECHK.TRANS64.TRYWAIT P6, [UR13], R83 ;  /* 0x00000053ff0075a7 */ /* 0x000e2200080c110d */
[C---:B------:R-:W-:Y:S01]  /*4520*/  IADD3 R86, P5, PT, R127.reuse, R86, RZ ;  /* 0x000000567f567210 */ /* 0x040fe20007fbe0ff */
[C---:B------:R-:W-:Y:S01]  /*4530*/  IMAD.X R97, R128.reuse, 0x1, R97, P0 ;  /* 0x0000000180617824 */ /* 0x040fe200000e0661 */
[C---:B------:R-:W-:Y:S01]  /*4540*/  IADD3 R90, P0, PT, R127.reuse, R90, RZ ;  /* 0x0000005a7f5a7210 */ /* 0x040fe20007f1e0ff */
[C---:B------:R-:W-:Y:S01]  /*4550*/  IMAD.X R59, R128.reuse, 0x1, R59, P4 ;  /* 0x00000001803b7824 */ /* 0x040fe200020e063b */
[----:B------:R-:W-:Y:S01]  /*4560*/  IADD3 R52, P4, PT, R127, R52, RZ ;  /* 0x000000347f347210 */ /* 0x000fe20007f9e0ff */
[C---:B------:R-:W-:Y:S01]  /*4570*/  IMAD.X R89, R128.reuse, 0x1, R89, P5 ;  /* 0x0000000180597824 */ /* 0x040fe200028e0659 */
[C---:B------:R-:W-:Y:S01]  /*4580*/  IADD3 R28, P5, PT, R125.reuse, R28, RZ ;  /* 0x0000001c7d1c7210 */ /* 0x040fe20007fbe0ff */
[C---:B------:R-:W-:Y:S01]  /*4590*/  IMAD.X R93, R128.reuse, 0x1, R93, P0 ;  /* 0x00000001805d7824 */ /* 0x040fe200000e065d */
[C---:B------:R-:W-:Y:S01]  /*45a0*/  IADD3 R42, P0, PT, R125.reuse, R42, RZ ;  /* 0x0000002a7d2a7210 */ /* 0x040fe20007f1e0ff */
[----:B------:R-:W-:Y:S01]  /*45b0*/  IMAD.X R55, R128, 0x1, R55, P4 ;  /* 0x0000000180377824 */ /* 0x000fe200020e0637 */
        /* <DEDUP_REMOVED lines=26> */
[----:B------:R-:W-:Y:S01]  /*4760*/  IADD3 R6, P5, PT, R125, R6, RZ ;  /* 0x000000067d067210 */ /* 0x000fe20007fbe0ff */
[C---:B------:R-:W-:Y:S01]  /*4770*/  IMAD.X R49, R126.reuse, 0x1, R49, P0 ;  /* 0x000000017e317824 */ /* 0x040fe200000e0631 */
[-C--:B------:R-:W-:Y:S01]  /*4780*/  ISETP.GE.AND P0, PT, R3, R124.reuse, PT ;  /* 0x0000007c0300720c */ /* 0x080fe20003f06270 */
[C---:B------:R-:W-:Y:S01]  /*4790*/  IMAD.X R31, R126.reuse, 0x1, R31, P4 ;  /* 0x000000017e1f7824 */ /* 0x040fe200020e061f */
[----:B------:R-:W-:Y:S01]  /*47a0*/  ISETP.GE.AND P4, PT, R5, R124, PT ;  /* 0x0000007c0500720c */ /* 0x000fe20003f86270 */
[----:B------:R-:W-:Y:S01]  /*47b0*/  IMAD.X R7, R126, 0x1, R7, P5 ;  /* 0x000000017e077824 */ /* 0x000fe200028e0607 */
[----:B-1----:R-:W-:Y:S01]  /*47c0*/  PRMT R165, RZ, 0x7610, R165 ;  /* 0x00007610ffa57816 */ /* 0x002fe200000000a5 */
[----:B0-----:R-:W-:Y:S10]  /*47d0*/  @!P6 BRA `(.L_x_8) ;  /* 0x0000003c0028e947 */ /* 0x001ff40003800000 */
.L_x_16:
[-C--:B------:R-:W-:Y:S01]  /*47e0*/  ISETP.GE.AND P5, PT, R10, R124.reuse, PT ;  /* 0x0000007c0a00720c */ /* 0x080fe20003fa6270 */
[----:B------:R-:W2:Y:S01]  /*47f0*/  @!P0 LDG.E.U8 R165, desc[UR16][R6.64] ;  /* 0x0000001006a58981 */ /* 0x000ea2000c1e1100 */
[----:B------:R-:W-:Y:S02]  /*4800*/  PRMT R130, RZ, 0x7610, R130 ;  /* 0x00007610ff827816 */ /* 0x000fe40000000082 */
[-C--:B------:R-:W-:Y:S02]  /*4810*/  ISETP.GE.AND P6, PT, R11, R124.reuse, PT ;  /* 0x0000007c0b00720c */ /* 0x080fe40003fc6270 */
[----:B------:R-:W-:Y:S02]  /*4820*/  PRMT R132, RZ, 0x7610, R132 ;  /* 0x00007610ff847816 */ /* 0x000fe40000000084 */
[----:B------:R-:W3:Y:S01]  /*4830*/  @!P4 LDG.E.U8 R130, desc[UR16][R8.64] ;  /* 0x000000100882c981 */ /* 0x000ee2000c1e1100 */
[----:B------:R-:W-:Y:S02]  /*4840*/  ISETP.GE.AND P0, PT, R14, R124, PT ;  /* 0x0000007c0e00720c */ /* 0x000fe40003f06270 */
[----:B------:R-:W-:-:S02]  /*4850*/  PRMT R134, RZ, 0x7610, R134 ;  /* 0x00007610ff867816 */ /* 0x000fc40000000086 */
[----:B------:R-:W4:Y:S01]  /*4860*/  @!P5 LDG.E.U8 R132, desc[UR16][R12.64] ;  /* 0x000000100c84d981 */ /* 0x000f22000c1e1100 */
[-C--:B------:R-:W-:Y:S02]  /*4870*/  ISETP.GE.AND P4, PT, R15, R124.reuse, PT ;  /* 0x0000007c0f00720c */ /* 0x080fe40003f86270 */
[----:B------:R-:W-:Y:S01]  /*4880*/  PRMT R136, RZ, 0x7610, R136 ;  /* 0x00007610ff887816 */ /* 0x000fe20000000088 */
[----:B------:R-:W5:Y:S01]  /*4890*/  @!P6 LDG.E.U8 R134, desc[UR16][R16.64] ;  /* 0x000000101086e981 */ /* 0x000f62000c1e1100 */
[-C--:B------:R-:W-:Y:S02]  /*48a0*/  ISETP.GE.AND P5, PT, R22, R124.reuse, PT ;  /* 0x0000007c1600720c */ /* 0x080fe40003fa6270 */
[----:B------:R-:W-:Y:S02]  /*48b0*/  PRMT R138, RZ, 0x7610, R138 ;  /* 0x00007610ff8a7816 */ /* 0x000fe4000000008a */
[----:B------:R-:W2:Y:S01]  /*48c0*/  @!P0 LDG.E.U8 R136, desc[UR16][R18.64] ;  /* 0x0000001012888981 */ /* 0x000ea2000c1e1100 */
[----:B------:R-:W-:-:S02]  /*48d0*/  ISETP.GE.AND P6, PT, R23, R124, PT ;  /* 0x0000007c1700720c */ /* 0x000fc40003fc6270 */
[----:B------:R-:W-:Y:S02]  /*48e0*/  PRMT R140, RZ, 0x7610, R140 ;  /* 0x00007610ff8c7816 */ /* 0x000fe4000000008c */
[----:B------:R-:W2:Y:S01]  /*48f0*/  @!P4 LDG.E.U8 R138, desc[UR16][R20.64] ;  /* 0x00000010148ac981 */ /* 0x000ea2000c1e1100 */
[-C--:B------:R-:W-:Y:S02]  /*4900*/  ISETP.GE.AND P0, PT, R26, R124.reuse, PT ;  /* 0x0000007c1a00720c */ /* 0x080fe40003f06270 */
[----:B------:R-:W-:Y:S01]  /*4910*/  PRMT R142, RZ, 0x7610, R142 ;  /* 0x00007610ff8e7816 */ /* 0x000fe2000000008e */
[----:B------:R-:W2:Y:S01]  /*4920*/  @!P5 LDG.E.U8 R140, desc[UR16][R24.64] ;  /* 0x00000010188cd981 */ /* 0x000ea2000c1e1100 */
        /* <DEDUP_REMOVED lines=12> */
[----:B------:R-:W-:-:S04]  /*49f0*/  ISETP.GE.AND P4, PT, R39, R124, PT ;  /* 0x0000007c2700720c */ /* 0x000fc80003f86270 */
[----:B------:R-:W-:Y:S02]  /*4a00*/  @!P6 IMAD.MOV.U32 R82, RZ, RZ, R38 ;  /* 0x000000ffff52e224 */ /* 0x000fe400078e0026 */
[----:B------:R-:W-:Y:S01]  /*4a10*/  @!P6 IMAD.MOV.U32 R83, RZ, RZ, R41 ;  /* 0x000000ffff53e224 */ /* 0x000fe200078e0029 */
[----:B------:R-:W-:-:S04]  /*4a20*/  PRMT R158, RZ, 0x7610, R158 ;  /* 0x00007610ff9e7816 */ /* 0x000fc8000000009e */
[----:B------:R0:W2:Y:S01]  /*4a30*/  @!P6 LDG.E.U8 R160, desc[UR16][R82.64] ;  /* 0x0000001052a0e981 */ /* 0x0000a2000c1e1100 */
[----:B------:R-:W-:Y:S01]  /*4a40*/  PRMT R156, RZ, 0x7610, R156 ;  /* 0x00007610ff9c7816 */ /* 0x000fe2000000009c */
[----:B0-----:R-:W-:Y:S02]  /*4a50*/  @!P0 IMAD.MOV.U32 R82, RZ, RZ, R46 ;  /* 0x000000ffff528224 */ /* 0x001fe400078e002e */
[----:B------:R-:W-:-:S05]  /*4a60*/  @!P0 IMAD.MOV.U32 R83, RZ, RZ, R49 ;  /* 0x000000ffff538224 */ /* 0x000fca00078e0031 */
[----:B------:R0:W2:Y:S01]  /*4a70*/  @!P0 LDG.E.U8 R158, desc[UR16][R82.64] ;  /* 0x00000010529e8981 */ /* 0x0000a2000c1e1100 */
[----:B------:R-:W-:Y:S01]  /*4a80*/  ISETP.GE.AND P0, PT, R91, R124, PT ;  /* 0x0000007c5b00720c */ /* 0x000fe20003f06270 */
[----:B0-----:R-:W-:Y:S02]  /*4a90*/  @!P4 IMAD.MOV.U32 R82, RZ, RZ, R40 ;  /* 0x000000ffff52c224 */ /* 0x001fe400078e0028 */
[----:B------:R-:W-:-:S05]  /*4aa0*/  @!P4 IMAD.MOV.U32 R83, RZ, RZ, R45 ;  /* 0x000000ffff53c224 */ /* 0x000fca00078e002d */
[----:B------:R0:W3:Y:S01]  /*4ab0*/  @!P4 LDG.E.U8 R156, desc[UR16][R82.64] ;  /* 0x00000010529cc981 */ /* 0x0000e2000c1e1100 */
[-C--:B------:R-:W-:Y:S02]  /*4ac0*/  ISETP.GE.AND P4, PT, R43, R124.reuse, PT ;  /* 0x0000007c2b00720c */ /* 0x080fe40003f86270 */
[----:B------:R-:W-:Y:S02]  /*4ad0*/  PRMT R154, RZ, 0x7610, R154 ;  /* 0x00007610ff9a7816 */ /* 0x000fe4000000009a */
[----:B------:R-:W-:Y:S02]  /*4ae0*/  PRMT R150, RZ, 0x7610, R150 ;  /* 0x00007610ff967816 */ /* 0x000fe40000000096 */
[----:B------:R-:W-:Y:S01]  /*4af0*/  ISETP.GE.AND P5, PT, R44, R124, PT ;  /* 0x0000007c2c00720c */ /* 0x000fe20003fa6270 */
[----:B0-----:R-:W-:Y:S02]  /*4b00*/  @!P0 IMAD.MOV.U32 R82, RZ, RZ, R50 ;  /* 0x000000ffff528224 */ /* 0x001fe400078e0032 */
[----:B------:R-:W-:-:S05]  /*4b10*/  @!P0 IMAD.MOV.U32 R83, RZ, RZ, R53 ;  /* 0x000000ffff538224 */ /* 0x000fca00078e0035 */
[----:B------:R0:W4:Y:S02]  /*4b20*/  @!P0 LDG.E.U8 R154, desc[UR16][R82.64] ;  /* 0x00000010529a8981 */ /* 0x000124000c1e1100 */
[----:B0-----:R-:W-:Y:S02]  /*4b30*/  @!P4 IMAD.MOV.U32 R82, RZ, RZ, R42 ;  /* 0x000000ffff52c224 */ /* 0x001fe400078e002a */
[----:B------:R-:W-:-:S05]  /*4b40*/  @!P4 IMAD.MOV.U32 R83, RZ, RZ, R47 ;  /* 0x000000ffff53c224 */ /* 0x000fca00078e002f */
[----:B------:R0:W5:Y:S01]  /*4b50*/  @!P4 LDG.E.U8 R150, desc[UR16][R82.64] ;  /* 0x000000105296c981 */ /* 0x000162000c1e1100 */
[----:B------:R-:W-:Y:S01]  /*4b60*/  PRMT R146, RZ, 0x7610, R146 ;  /* 0x00007610ff927816 */ /* 0x000fe20000000092 */
[----:B------:R-:W-:Y:S01]  /*4b70*/  BAR.SYNC.DEFER_BLOCKING 0x0 ;  /* 0x0000000000007b1d */ /* 0x000fe20000010000 */
[----:B------:R-:W-:Y:S01]  /*4b80*/  PRMT R131, RZ, 0x7610, R131 ;  /* 0x00007610ff837816 */ /* 0x000fe20000000083 */
[----:B0-----:R-:W-:Y:S02]  /*4b90*/  @!P5 IMAD.MOV.U32 R82, RZ, RZ, R48 ;  /* 0x000000ffff52d224 */ /* 0x001fe400078e0030 */
[----:B------:R-:W-:Y:S01]  /*4ba0*/  @!P5 IMAD.MOV.U32 R83, RZ, RZ, R51 ;  /* 0x000000ffff53d224 */ /* 0x000fe200078e0033 */
[----:B------:R-:W-:Y:S02]  /*4bb0*/  PRMT R133, RZ, 0x7610, R133 ;  /* 0x00007610ff857816 */ /* 0x000fe40000000085 */
[----:B------:R-:W-:Y:S02]  /*4bc0*/  PRMT R135, RZ, 0x7610, R135 ;  /* 0x00007610ff877816 */ /* 0x000fe40000000087 */
[----:B------:R0:W5:Y:S02]  /*4bd0*/  @!P5 LDG.E.U8 R146, desc[UR16][R82.64] ;  /* 0x000000105292d981 */ /* 0x000164000c1e1100 */
[----:B0-----:R-:W-:-:S02]  /*4be0*/  @!P5 IMAD.MOV.U32 R82, RZ, RZ, R52 ;  /* 0x000000ffff52d224 */ /* 0x001fc400078e0034 */
[----:B------:R-:W-:-:S05]  /*4bf0*/  @!P5 IMAD.MOV.U32 R83, RZ, RZ, R55 ;  /* 0x000000ffff53d224 */ /* 0x000fca00078e0037 */
[----:B------:R0:W5:Y:S02]  /*4c00*/  @!P5 LDG.E.U8 R131, desc[UR16][R82.64] ;  /* 0x000000105283d981 */ /* 0x000164000c1e1100 */
[----:B0-----:R-:W-:Y:S02]  /*4c10*/  @!P5 IMAD.MOV.U32 R82, RZ, RZ, R54 ;  /* 0x000000ffff52d224 */ /* 0x001fe400078e0036 */
[----:B------:R-:W-:-:S05]  /*4c20*/  @!P5 IMAD.MOV.U32 R83, RZ, RZ, R57 ;  /* 0x000000ffff53d224 */ /* 0x000fca00078e0039 */
[----:B------:R0:W5:Y:S01]  /*4c30*/  @!P5 LDG.E.U8 R133, desc[UR16][R82.64] ;  /* 0x000000105285d981 */ /* 0x000162000c1e1100 */
[----:B------:R-:W-:Y:S01]  /*4c40*/  PRMT R137, RZ, 0x7610, R137 ;  /* 0x00007610ff897816 */ /* 0x000fe20000000089 */
        /* <DEDUP_REMOVED lines=47> */
[----:B------:R-:W-:Y:S02]  /*4f40*/  PRMT R161, RZ, 0x7610, R161 ;  /* 0x00007610ffa17816 */ /* 0x000fe400000000a1 */
[----:B------:R-:W-:Y:S01]  /*4f50*/  PRMT R163, RZ, 0x7610, R163 ;  /* 0x00007610ffa37816 */ /* 0x000fe200000000a3 */
[----:B--2---:R1:W-:Y:S01]  /*4f60*/  STS.U8 [R0+UR15+0x2800], R165 ;  /* 0x002800a500007988 */ /* 0x0043e2000800000f */
[----:B0-----:R-:W-:Y:S02]  /*4f70*/  @!P5 IMAD.MOV.U32 R82, RZ, RZ, R84 ;  /* 0x000000ffff52d224 */ /* 0x001fe400078e0054 */
[----:B------:R-:W-:-:S05]  /*4f80*/  @!P5 IMAD.MOV.U32 R83, RZ, RZ, R87 ;  /* 0x000000ffff53d224 */ /* 0x000fca00078e0057 */
[----:B------:R0:W2:Y:S04]  /*4f90*/  @!P5 LDG.E.U8 R159, desc[UR16][R82.64] ;  /* 0x00000010529fd981 */ /* 0x0000a8000c1e1100 */
[----:B---3--:R3:W-:Y:S01]  /*4fa0*/  STS.U8 [R0+UR15+0x2a00], R130 ;  /* 0x002a008200007988 */ /* 0x0087e2000800000f */
[----:B0-----:R-:W-:Y:S02]  /*4fb0*/  @!P5 IMAD.MOV.U32 R82, RZ, RZ, R86 ;  /* 0x000000ffff52d224 */ /* 0x001fe400078e0056 */
[----:B------:R-:W-:-:S05]  /*4fc0*/  @!P5 IMAD.MOV.U32 R83, RZ, RZ, R89 ;  /* 0x000000ffff53d224 */ /* 0x000fca00078e0059 */
[----:B------:R0:W2:Y:S01]  /*4fd0*/  @!P5 LDG.E.U8 R161, desc[UR16][R82.64] ;  /* 0x0000001052a1d981 */ /* 0x0000a2000c1e1100 */
[----:B-1----:R-:W-:-:S03]  /*4fe0*/  PRMT R165, RZ, 0x7610, R165 ;  /* 0x00007610ffa57816 */ /* 0x002fc600000000a5 */
[----:B----4-:R1:W-:Y:S01]  /*4ff0*/  STS.U8 [R0+UR15+0x2c00], R132 ;  /* 0x002c008400007988 */ /* 0x0103e2000800000f */
[----:B0-----:R-:W-:Y:S02]  /*5000*/  @!P5 IMAD.MOV.U32 R82, RZ, RZ, R90 ;  /* 0x000000ffff52d224 */ /* 0x001fe400078e005a */
[----:B------:R-:W-:-:S05]  /*5010*/  @!P5 IMAD.MOV.U32 R83, RZ, RZ, R93 ;  /* 0x000000ffff53d224 */ /* 0x000fca00078e005d */
[----:B------:R0:W4:Y:S01]  /*5020*/  @!P5 LDG.E.U8 R163, desc[UR16][R82.64] ;  /* 0x0000001052a3d981 */ /* 0x000122000c1e1100 */
[----:B---3--:R-:W-:-:S03]  /*5030*/  PRMT R130, RZ, 0x7610, R130 ;  /* 0x00007610ff827816 */ /* 0x008fc60000000082 */
[----:B-----5:R3:W-:Y:S01]  /*5040*/  STS.U8 [R0+UR15+0x2e00], R134 ;  /* 0x002e008600007988 */ /* 0x0207e2000800000f */
[----:B0-----:R-:W-:Y:S02]  /*5050*/  @!P5 IMAD.MOV.U32 R82, RZ, RZ, R92 ;  /* 0x000000ffff52d224 */ /* 0x001fe400078e005c */
[----:B------:R-:W-:-:S05]  /*5060*/  @!P5 IMAD.MOV.U32 R83, RZ, RZ, R95 ;  /* 0x000000ffff53d224 */ /* 0x000fca00078e005f */
[----:B------:R0:W5:Y:S01]  /*5070*/  @!P5 LDG.E.U8 R165, desc[UR16][R82.64] ;  /* 0x0000001052a5d981 */ /* 0x000162000c1e1100 */
[----:B-1----:R-:W-:Y:S02]  /*5080*/  PRMT R132, RZ, 0x7610, R132 ;  /* 0x00007610ff847816 */ /* 0x002fe40000000084 */
[----:B---3--:R-:W-:Y:S01]  /*5090*/  PRMT R134, RZ, 0x7610, R134 ;  /* 0x00007610ff867816 */ /* 0x008fe20000000086 */
[----:B------:R1:W-:Y:S01]  /*50a0*/  STS.U8 [R120+UR15+0x2880], R136 ;  /* 0x0028808878007988 */ /* 0x0003e2000800000f */
[----:B0-----:R-:W-:Y:S02]  /*50b0*/  @!P5 IMAD.MOV.U32 R82, RZ, RZ, R94 ;  /* 0x000000ffff52d224 */ /* 0x001fe400078e005e */
[----:B------:R-:W-:-:S05]  /*50c0*/  @!P5 IMAD.MOV.U32 R83, RZ, RZ, R97 ;  /* 0x000000ffff53d224 */ /* 0x000fca00078e0061 */
[----:B------:R0:W3:Y:S04]  /*50d0*/  @!P5 LDG.E.U8 R130, desc[UR16][R82.64] ;  /* 0x000000105282d981 */ /* 0x0000e8000c1e1100 */
[----:B------:R1:W-:Y:S01]  /*50e0*/  STS.U8 [R120+UR15+0x2a80], R138 ;  /* 0x002a808a78007988 */ /* 0x0003e2000800000f */
[----:B0-----:R-:W-:Y:S02]  /*50f0*/  @!P5 IMAD.MOV.U32 R82, RZ, RZ, R96 ;  /* 0x000000ffff52d224 */ /* 0x001fe400078e0060 */
[----:B------:R-:W-:-:S05]  /*5100*/  @!P5 IMAD.MOV.U32 R83, RZ, RZ, R99 ;  /* 0x000000ffff53d224 */ /* 0x000fca00078e0063 */
[----:B------:R0:W3:Y:S01]  /*5110*/  @!P5 LDG.E.U8 R132, desc[UR16][R82.64] ;  /* 0x000000105284d981 */ /* 0x0000e2000c1e1100 */
[----:B-1----:R-:W-:-:S03]  /*5120*/  PRMT R136, RZ, 0x7610, R136 ;  /* 0x00007610ff887816 */ /* 0x002fc60000000088 */
[----:B------:R1:W-:Y:S01]  /*5130*/  STS.U8 [R120+UR15+0x2c80], R140 ;  /* 0x002c808c78007988 */ /* 0x0003e2000800000f */
[----:B0-----:R-:W-:Y:S02]  /*5140*/  @!P5 IMAD.MOV.U32 R82, RZ, RZ, R98 ;  /* 0x000000ffff52d224 */ /* 0x001fe400078e0062 */
[----:B------:R-:W-:-:S05]  /*5150*/  @!P5 IMAD.MOV.U32 R83, RZ, RZ, R101 ;  /* 0x000000ffff53d224 */ /* 0x000fca00078e0065 */
[----:B------:R0:W3:Y:S01]  /*5160*/  @!P5 LDG.E.U8 R134, desc[UR16][R82.64] ;  /* 0x000000105286d981 */ /* 0x0000e2000c1e1100 */
[----:B------:R-:W-:-:S03]  /*5170*/  PRMT R138, RZ, 0x7610, R138 ;  /* 0x00007610ff8a7816 */ /* 0x000fc6000000008a */
[----:B------:R1:W-:Y:S01]  /*5180*/  STS.U8 [R120+UR15+0x2e80], R142 ;  /* 0x002e808e78007988 */ /* 0x0003e2000800000f */
[----:B0-----:R-:W-:Y:S02]  /*5190*/  @!P5 IMAD.MOV.U32 R82, RZ, RZ, R100 ;  /* 0x000000ffff52d224 */ /* 0x001fe400078e0064 */
[----:B------:R-:W-:-:S05]  /*51a0*/  @!P5 IMAD.MOV.U32 R83, RZ, RZ, R103 ;  /* 0x000000ffff53d224 */ /* 0x000fca00078e0067 */
[----:B------:R0:W3:Y:S01]  /*51b0*/  @!P5 LDG.E.U8 R136, desc[UR16][R82.64] ;  /* 0x000000105288d981 */ /* 0x0000e2000c1e1100 */
[----:B-1----:R-:W-:Y:S02]  /*51c0*/  PRMT R140, RZ, 0x7610, R140 ;  /* 0x00007610ff8c7816 */ /* 0x002fe4000000008c */
[----:B------:R-:W-:Y:S01]  /*51d0*/  PRMT R142, RZ, 0x7610, R142 ;  /* 0x00007610ff8e7816 */ /* 0x000fe2000000008e */
        /* <DEDUP_REMOVED lines=37> */
[----:B------:R0:W3:Y:S04]  /*5430*/  @!P5 LDG.E.U8 R158, desc[UR16][R82.64] ;  /* 0x00000010529ed981 */ /* 0x0000e8000c1e1100 */
[----:B------:R1:W-:Y:S01]  /*5440*/  STS.U8 [R0+UR15+0x1000], R146 ;  /* 0x0010009200007988 */ /* 0x0003e2000800000f */
[----:B0-----:R-:W-:Y:S02]  /*5450*/  @!P5 IMAD.MOV.U32 R82, RZ, RZ, R118 ;  /* 0x000000ffff52d224 */ /* 0x001fe400078e0076 */
[----:B------:R-:W-:-:S05]  /*5460*/  @!P5 IMAD.MOV.U32 R83, RZ, RZ, R121 ;  /* 0x000000ffff53d224 */ /* 0x000fca00078e0079 */
[----:B------:R-:W3:Y:S01]  /*5470*/  @!P5 LDG.E.U8 R156, desc[UR16][R82.64] ;  /* 0x00000010529cd981 */ /* 0x000ee2000c1e1100 */
[----:B------:R-:W-:Y:S01]  /*5480*/  ULEA UR13, UR14, UR15, 0x3 ;  /* 0x0000000f0e0d7291 */ /* 0x000fe2000f8e18ff */
[----:B------:R-:W-:Y:S02]  /*5490*/  UMOV UR4, UR5 ;  /* 0x0000000500047c82 */ /* 0x000fe40008000000 */
[----:B------:R1:W-:Y:S01]  /*54a0*/  STS.U8 [R0+UR15+0x1100], R131 ;  /* 0x0011008300007988 */ /* 0x0003e2000800000f */
[----:B------:R-:W-:-:S03]  /*54b0*/  UIADD3 UR13, UPT, UPT, UR13, 0x3000, URZ ;  /* 0x000030000d0d7890 */ /* 0x000fc6000fffe0ff */
        /* <DEDUP_REMOVED lines=13> */
[----:B--2---:R1:W-:Y:S04]  /*5590*/  STS.U8 [R0+UR15+0x1f00], R159 ;  /* 0x001f009f00007988 */ /* 0x0043e8000800000f */
[----:B------:R1:W-:Y:S04]  /*55a0*/  STS.U8 [R120+UR15+0x1080], R161 ;  /* 0x001080a178007988 */ /* 0x0003e8000800000f */
[----:B----4-:R1:W-:Y:S04]  /*55b0*/  STS.U8 [R120+UR15+0x1180], R163 ;  /* 0x001180a378007988 */ /* 0x0103e8000800000f */
[----:B-----5:R1:W-:Y:S04]  /*55c0*/  STS.U8 [R120+UR15+0x1280], R165 ;  /* 0x001280a578007988 */ /* 0x0203e8000800000f */
[----:B---3--:R1:W-:Y:S04]  /*55d0*/  STS.U8 [R120+UR15+0x1380], R130 ;  /* 0x0013808278007988 */ /* 0x0083e8000800000f */
        /* <DEDUP_REMOVED lines=11> */
[----:B------:R1:W-:Y:S01]  /*5690*/  STS.U8 [R120+UR15+0x1f80], R156 ;  /* 0x001f809c78007988 */ /* 0x0003e2000800000f */
[----:B------:R0:W-:Y:S06]  /*56a0*/  MEMBAR.ALL.CTA ;  /* 0x0000000000007992 */ /* 0x0001ec0000008000 */
[----:B0-----:R-:W0:Y:S02]  /*56b0*/  FENCE.VIEW.ASYNC.S ;  /* 0x00000000000073c6 */ /* 0x001e240000000000 */
[----:B0-----:R-:W-:Y:S06]  /*56c0*/  BAR.SYNC.DEFER_BLOCKING 0x0 ;  /* 0x0000000000007b1d */ /* 0x001fec0000010000 */
[----:B------:R-:W-:Y:S05]  /*56d0*/  @P3 BRA `(.L_x_9) ;  /* 0x0000000000283947 */ /* 0x000fea0003800000 */
[----:B------:R-:W-:Y:S01]  /*56e0*/  UMOV UR6, UR13 ;  /* 0x0000000d00067c82 */ /* 0x000fe20008000000 */
[----:B------:R-:W-:Y:S01]  /*56f0*/  UMOV UR7, URZ ;  /* 0x000000ff00077c82 */ /* 0x000fe20008000000 */
[----:B------:R-:W-:Y:S01]  /*5700*/  UMOV UR9, 0x80004020 ;  /* 0x8000402000097882 */ /* 0x000fe20000000000 */
[----:B------:R-:W-:Y:S01]  /*5710*/  UMOV UR11, 0xc0004010 ;  /* 0xc0004010000b7882 */ /* 0x000fe20000000000 */
[----:B------:R-:W-:Y:S01]  /*5720*/  UMOV UR20, 0x0 ;  /* 0x0000000000147882 */ /* 0x000fe20000000000 */
[----:B------:R-:W-:Y:S01]  /*5730*/  UMOV UR21, 0x4208010 ;  /* 0x0420801000157882 */ /* 0x000fe20000000000 */
[----:B------:R-:W-:Y:S01]  /*5740*/  UMOV UR5, UR6 ;  /* 0x0000000600057c82 */ /* 0x000fe20008000000 */
[----:B------:R0:W-:Y:S01]  /*5750*/  UTCQMMA gdesc[UR8], gdesc[UR10], tmem[UR18], tmem[UR20], idesc[UR21], UPT ;  /* 0x00ff140a080075ea */ /* 0x0001e2000b800312 */
[----:B------:R0:W-:Y:S01]  /*5760*/  UTCBAR [UR5], URZ ;  /* 0x000000ff050073e9 */ /* 0x0001e200080000ff */
[----:B------:R-:W-:Y:S02]  /*5770*/  NOP ;  /* 0x0000000000007918 */ /* 0x000fe40000000000 */
.L_x_9:
[----:B------:R-:W-:Y:S01]  /*5780*/  VIADD R129, R129, 0xffffffff ;  /* 0xffffffff81817836 */ /* 0x000fe20000000000 */
[----:B------:R-:W-:Y:S01]  /*5790*/  UIADD3 UR14, UPT, UPT, UR14, 0x1, URZ ;  /* 0x000000010e0e7890 */ /* 0x000fe2000fffe0ff */
[----:B------:R-:W-:Y:S02]  /*57a0*/  IMAD.U32 R83, RZ, RZ, UR4 ;  /* 0x00000004ff537e24 */ /* 0x000fe4000f8e00ff */
[----:B------:R-:W-:Y:S01]  /*57b0*/  VIADD R124, R124, 0xffffffe0 ;  /* 0xffffffe07c7c7836 */ /* 0x000fe20000000000 */
[----:B------:R-:W-:Y:S01]  /*57c0*/  ISETP.NE.U32.AND P0, PT, R129, RZ, PT ;  /* 0x000000ff8100720c */ /* 0x000fe20003f05070 */
[----:B------:R-:W-:-:S04]  /*57d0*/  UISETP.GT.AND UP0, UPT, UR14, 0x1, UPT ;  /* 0x000000010e00788c */ /* 0x000fc8000bf04270 */
[----:B0-----:R-:W-:Y:S02]  /*57e0*/  USEL UR5, URZ, 0x1, !UP0 ;  /* 0x00000001ff057887 */ /* 0x001fe4000c000000 */
[----:B------:R-:W-:Y:S02]  /*57f0*/  USEL UR14, UR14, URZ, !UP0 ;  /* 0x000000ff0e0e7287 */ /* 0x000fe4000c000000 */
[----:B------:R-:W-:-:S04]  /*5800*/  ULOP3.LUT UR5, UR4, UR5, URZ, 0x3c, !UPT ;  /* 0x0000000504057292 */ /* 0x000fc8000f8e3cff */
[----:B------:R-:W-:Y:S08]  /*5810*/  @P0 BRA `(.L_x_10) ;  /* 0xffffffe800580947 */ /* 0x000ff0000383ffff */
.L_x_7:
[----:B------:R-:W-:Y:S01]  /*5820*/  ISETP.GE.AND P0, PT, R4, 0x20, PT ;  /* 0x000000200400780c */ /* 0x000fe20003f06270 */
[----:B------:R-:W0:-:S12]  /*5830*/  LDCU.128 UR8, c[0x0][0x390] ;  /* 0x00007200ff0877ac */ /* 0x000e180008000c00 */
[----:B------:R-:W-:Y:S05]  /*5840*/  @!P0 BRA `(.L_x_11) ;  /* 0x0000000000108947 */ /* 0x000fea0003800000 */
[----:B------:R-:W-:-:S06]  /*5850*/  USHF.L.U32 UR4, UR4, 0x1f, URZ ;  /* 0x0000001f04047899 */ /* 0x000fcc00080006ff */
[----:B------:R-:W-:-:S04]  /*5860*/  IMAD.U32 R4, RZ, RZ, UR4 ;  /* 0x00000004ff047e24 */ /* 0x000fc8000f8e00ff */
[----:B------:R-:W2:Y:S02]  /*5870*/  SYNCS.PHASECHK.TRANS64.TRYWAIT P0, [UR13], R4 ;  /* 0x00000004ff0075a7 */ /* 0x000ea4000800110d */
[----:B--2---:R-:W-:Y:S05]  /*5880*/  @!P0 BRA `(.L_x_12) ;  /* 0x0000002c00088947 */ /* 0x004fea0003800000 */
.L_x_11:
[----:B------:R-:W-:Y:S01]  /*5890*/  BAR.SYNC.DEFER_BLOCKING 0x0 ;  /* 0x0000000000007b1d */ /* 0x000fe20000010000 */
[C---:B------:R-:W-:Y:S01]  /*58a0*/  IMAD.SHL.U32 R70, R69.reuse, 0x10, RZ ;  /* 0x0000001045467824 */ /* 0x040fe200078e00ff */
[----:B0-----:R-:W-:Y:S01]  /*58b0*/  ISETP.GE.AND P0, PT, R2, UR10, PT ;  /* 0x0000000a02007c0c */ /* 0x001fe2000bf06270 */
[C---:B------:R-:W-:Y:S02]  /*58c0*/  IMAD.SHL.U32 R71, R69.reuse, 0x80, RZ ;  /* 0x0000008045477824 */ /* 0x040fe400078e00ff */
[----:B------:R-:W-:Y:S01]  /*58d0*/  IMAD.U32 R72, RZ, RZ, UR19 ;  /* 0x00000013ff487e24 */ /* 0x000fe2000f8e00ff */
[----:B------:R-:W-:Y:S01]  /*58e0*/  LOP3.LUT R70, R70, 0xf0, RZ, 0xc0, !PT ;  /* 0x000000f046467812 */ /* 0x000fe200078ec0ff */
[----:B------:R-:W-:Y:S01]  /*58f0*/  IMAD.SHL.U32 R69, R69, 0x8, RZ ;  /* 0x0000000845457824 */ /* 0x000fe200078e00ff */
[----:B------:R-:W-:Y:S01]  /*5900*/  LOP3.LUT R71, R71, 0x800, RZ, 0xc0, !PT ;  /* 0x0000080047477812 */ /* 0x000fe200078ec0ff */
[----:B------:R-:W0:Y:S01]  /*5910*/  LDCU UR4, c[0x0][0x3b4] ;  /* 0x00007680ff0477ac */ /* 0x000e220008000800 */
[----:B------:R-:W-:-:S02]  /*5920*/  LOP3.LUT R3, R3, 0x80, R72, 0xf8, !PT ;  /* 0x0000008003037812 */ /* 0x000fc400078ef848 */
[----:B------:R-:W-:Y:S02]  /*5930*/  IADD3 R70, PT, PT, R70, UR15, R71 ;  /* 0x0000000f46467c10 */ /* 0x000fe4000fffe047 */
[----:B------:R-:W-:Y:S02]  /*5940*/  LOP3.LUT R69, R69, 0x300, RZ, 0xc0, !PT ;  /* 0x0000030045457812 */ /* 0x000fe400078ec0ff */
[----:B------:R-:W-:-:S03]  /*5950*/  LOP3.LUT R68, R68, R3, RZ, 0xfc, !PT ;  /* 0x0000000344447212 */ /* 0x000fc600078efcff */
[----:B------:R-:W-:Y:S01]  /*5960*/  IMAD.IADD R69, R69, 0x1, R70 ;  /* 0x0000000145457824 */ /* 0x000fe200078e0246 */
[C---:B------:R-:W-:Y:S02]  /*5970*/  LOP3.LUT R3, R68.reuse, 0x6, RZ, 0xfc, !PT ;  /* 0x0000000644037812 */ /* 0x040fe400078efcff */
[----:B------:R-:W-:Y:S01]  /*5980*/  LOP3.LUT R72, R68, 0x2, RZ, 0xfc, !PT ;  /* 0x0000000244487812 */ /* 0x000fe200078efcff */
[----:B------:R-:W2:Y:S02]  /*5990*/  @!P2 SYNCS.CCTL.IV [UR15+0x3000] ;  /* 0x00300000ff00a9b1 */ /* 0x000ea4000800000f */
[----:B--2---:R-:W-:Y:S01]  /*59a0*/  BAR.SYNC.DEFER_BLOCKING 0x0 ;  /* 0x0000000000007b1d */ /* 0x004fe20000010000 */
[----:B------:R-:W-:Y:S02]  /*59b0*/  ISETP.LT.AND P3, PT, R3, UR11, !P0 ;  /* 0x0000000b03007c0c */ /* 0x000fe4000c761270 */
[----:B------:R-:W-:Y:S02]  /*59c0*/  ISETP.LT.AND P6, PT, R72, UR11, !P0 ;  /* 0x0000000b48007c0c */ /* 0x000fe4000c7c1270 */
[C---:B------:R-:W-:Y:S01]  /*59d0*/  LOP3.LUT R71, R68.reuse, 0x4, RZ, 0xfc, !PT ;  /* 0x0000000444477812 */ /* 0x040fe200078efcff */
[----:B------:R-:W-:Y:S01]  /*59e0*/  LDTM.16dp32bit_t0_t15.x64 R4, tmem[UR12] ;  /* 0x0000000c000479ee */ /* 0x000fe20008b00000 */
[----:B------:R-:W2:Y:S02]  /*59f0*/  LDTM.16dp32bit_t16_t31.x64 R4, tmem[UR12+0x40] ;  /* 0x0000400c000479ee */ /* 0x000ea40008b20000 */
[----:B------:R-:W-:Y:S01]  /*5a00*/  ISETP.LT.AND P4, PT, R71, UR11, !P0 ;  /* 0x0000000b47007c0c */ /* 0x000fe2000c781270 */
[----:B------:R-:W3:Y:S01]  /*5a10*/  @!P2 SYNCS.CCTL.IV [UR15+0x3008] ;  /* 0x00300800ff00a9b1 */ /* 0x000ee2000800000f */
[----:B------:R-:W-:Y:S01]  /*5a20*/  NOP ;  /* 0x0000000000007918 */ /* 0x000fe20000000000 */
[----:B------:R-:W-:-:S02]  /*5a30*/  ISETP.LT.AND P2, PT, R68, UR11, !P0 ;  /* 0x0000000b44007c0c */ /* 0x000fc4000c741270 */
[----:B--2---:R-:W-:Y:S02]  /*5a40*/  F2FP.SATFINITE.E4M3.F32.PACK_AB_MERGE_C R4, R5, R4, RZ ;  /* 0x000000040504723e */ /* 0x004fe400048070ff */
[----:B------:R-:W-:Y:S02]  /*5a50*/  F2FP.SATFINITE.E4M3.F32.PACK_AB_MERGE_C R6, R7, R6, RZ ;  /* 0x000000060706723e */ /* 0x000fe400048070ff */
[----:B------:R-:W-:Y:S02]  /*5a60*/  F2FP.SATFINITE.E4M3.F32.PACK_AB_MERGE_C R8, R9, R8, RZ ;  /* 0x000000080908723e */ /* 0x000fe400048070ff */
[----:B------:R-:W-:Y:S02]  /*5a70*/  F2FP.SATFINITE.E4M3.F32.PACK_AB_MERGE_C R12, R13, R12, RZ ;  /* 0x0000000c0d0c723e */ /* 0x000fe400048070ff */
[----:B------:R-:W-:Y:S02]  /*5a80*/  F2FP.SATFINITE.E4M3.F32.PACK_AB_MERGE_C R14, R15, R14, RZ ;  /* 0x0000000e0f0e723e */ /* 0x000fe400048070ff */
[----:B------:R-:W-:-:S02]  /*5a90*/  F2FP.SATFINITE.E4M3.F32.PACK_AB_MERGE_C R16, R17, R16, RZ ;  /* 0x000000101110723e */ /* 0x000fc400048070ff */
[----:B------:R-:W-:Y:S02]  /*5aa0*/  F2FP.SATFINITE.E4M3.F32.PACK_AB_MERGE_C R18, R19, R18, RZ ;  /* 0x000000121312723e */ /* 0x000fe400048070ff */
[----:B------:R-:W-:Y:S02]  /*5ab0*/  F2FP.SATFINITE.E4M3.F32.PACK_AB_MERGE_C R20, R21, R20, RZ ;  /* 0x000000141514723e */ /* 0x000fe400048070ff */
[----:B------:R-:W-:Y:S02]  /*5ac0*/  F2FP.SATFINITE.E4M3.F32.PACK_AB_MERGE_C R22, R23, R22, RZ ;  /* 0x000000161716723e */ /* 0x000fe400048070ff */
[----:B------:R-:W-:Y:S02]  /*5ad0*/  F2FP.SATFINITE.E4M3.F32.PACK_AB_MERGE_C R24, R25, R24, RZ ;  /* 0x000000181918723e */ /* 0x000fe400048070ff */
[----:B------:R-:W-:Y:S02]  /*5ae0*/  LOP3.LUT R19, R4, 0xffff, RZ, 0xc0, !PT ;  /* 0x0000ffff04137812 */ /* 0x000fe400078ec0ff */
[----:B------:R-:W-:-:S02]  /*5af0*/  LOP3.LUT R70, R6, 0xffff, RZ, 0xc0, !PT ;  /* 0x0000ffff06467812 */ /* 0x000fc400078ec0ff */
[----:B------:R-:W-:Y:S02]  /*5b00*/  LOP3.LUT R21, R8, 0xffff, RZ, 0xc0, !PT ;  /* 0x0000ffff08157812 */ /* 0x000fe400078ec0ff */
[----:B------:R-:W-:Y:S02]  /*5b10*/  F2FP.SATFINITE.E4M3.F32.PACK_AB_MERGE_C R28, R29, R28, RZ ;  /* 0x0000001c1d1c723e */ /* 0x000fe400048070ff */
[----:B------:R-:W-:Y:S02]  /*5b20*/  F2FP.SATFINITE.E4M3.F32.PACK_AB_MERGE_C R30, R31, R30, RZ ;  /* 0x0000001e1f1e723e */ /* 0x000fe400048070ff */
[----:B------:R-:W-:Y:S02]  /*5b30*/  F2FP.SATFINITE.E4M3.F32.PACK_AB_MERGE_C R32, R33, R32, RZ ;  /* 0x000000202120723e */ /* 0x000fe400048070ff */
[----:B------:R-:W-:Y:S02]  /*5b40*/  F2FP.SATFINITE.E4M3.F32.PACK_AB_MERGE_C R34, R35, R34, RZ ;  /* 0x000000222322723e */ /* 0x000fe400048070ff */
[----:B------:R-:W-:-:S02]  /*5b50*/  F2FP.SATFINITE.E4M3.F32.PACK_AB_MERGE_C R36, R37, R36, RZ ;  /* 0x000000242524723e */ /* 0x000fc400048070ff */
[----:B------:R-:W-:Y:S02]  /*5b60*/  LOP3.LUT R23, R12, 0xffff, RZ, 0xc0, !PT ;  /* 0x0000ffff0c177812 */ /* 0x000fe400078ec0ff */
[----:B------:R-:W-:Y:S02]  /*5b70*/  LOP3.LUT R14, R14, 0xffff, RZ, 0xc0, !PT ;  /* 0x0000ffff0e0e7812 */ /* 0x000fe400078ec0ff */
[----:B------:R-:W-:Y:S02]  /*5b80*/  LOP3.LUT R33, R16, 0xffff, RZ, 0xc0, !PT ;  /* 0x0000ffff10217812 */ /* 0x000fe400078ec0ff */
[----:B------:R-:W-:Y:S02]  /*5b90*/  F2FP.SATFINITE.E4M3.F32.PACK_AB_MERGE_C R38, R39, R38, RZ ;  /* 0x000000262726723e */ /* 0x000fe400048070ff */
[----:B------:R-:W-:Y:S02]  /*5ba0*/  F2FP.SATFINITE.E4M3.F32.PACK_AB_MERGE_C R40, R41, R40, RZ ;  /* 0x000000282928723e */ /* 0x000fe400048070ff */
[----:B------:R-:W-:-:S02]  /*5bb0*/  LOP3.LUT R20, R20, 0xffff, RZ, 0xc0, !PT ;  /* 0x0000ffff14147812 */ /* 0x000fc400078ec0ff */
[----:B------:R-:W-:Y:S02]  /*5bc0*/  LOP3.LUT R37, R24, 0xffff, RZ, 0xc0, !PT ;  /* 0x0000ffff18257812 */ /* 0x000fe400078ec0ff */
[----:B------:R-:W-:Y:S02]  /*5bd0*/  LOP3.LUT R35, R22, 0xffff, RZ, 0xc0, !PT ;  /* 0x0000ffff16237812 */ /* 0x000fe400078ec0ff */
[----:B------:R-:W-:Y:S02]  /*5be0*/  F2FP.SATFINITE.E4M3.F32.PACK_AB_MERGE_C R44, R45, R44, RZ ;  /* 0x0000002c2d2c723e */ /* 0x000fe400048070ff */
[----:B------:R-:W-:Y:S02]  /*5bf0*/  F2FP.SATFINITE.E4M3.F32.PACK_AB_MERGE_C R46, R47, R46, RZ ;  /* 0x0000002e2f2e723e */ /* 0x000fe400048070ff */
[----:B------:R-:W-:Y:S02]  /*5c00*/  F2FP.SATFINITE.E4M3.F32.PACK_AB_MERGE_C R48, R49, R48, RZ ;  /* 0x000000303130723e */ /* 0x000fe400048070ff */
[----:B------:R-:W-:-:S02]  /*5c10*/  F2FP.SATFINITE.E4M3.F32.PACK_AB_MERGE_C R52, R53, R52, RZ ;  /* 0x000000343534723e */ /* 0x000fc400048070ff */
[----:B------:R-:W-:Y:S02]  /*5c20*/  F2FP.SATFINITE.E4M3.F32.PACK_AB_MERGE_C R54, R55, R54, RZ ;  /* 0x000000363736723e */ /* 0x000fe400048070ff */
[----:B------:R-:W-:Y:S02]  /*5c30*/  F2FP.SATFINITE.E4M3.F32.PACK_AB_MERGE_C R56, R57, R56, RZ ;  /* 0x000000383938723e */ /* 0x000fe400048070ff */
[----:B------:R-:W-:Y:S02]  /*5c40*/  PRMT R3, R21, 0x3340, R0 ;  /* 0x0000334015037816 */ /* 0x000fe40000000000 */
[----:B------:R-:W-:Y:S02]  /*5c50*/  PRMT R4, R19, 0x3340, R70 ;  /* 0x0000334013047816 */ /* 0x000fe40000000046 */
[----:B------:R-:W-:Y:S02]  /*5c60*/  LOP3.LUT R28, R28, 0xffff, RZ, 0xc0, !PT ;  /* 0x0000ffff1c1c7812 */ /* 0x000fe400078ec0ff */
[----:B------:R-:W-:-:S02]  /*5c70*/  LOP3.LUT R39, R30, 0xffff, RZ, 0xc0, !PT ;  /* 0x0000ffff1e277812 */ /* 0x000fc400078ec0ff */
[----:B------:R-:W-:Y:S02]  /*5c80*/  LOP3.LUT R41, R32, 0xffff, RZ, 0xc0, !PT ;  /* 0x0000ffff20297812 */ /* 0x000fe400078ec0ff */
[----:B------:R-:W-:Y:S02]  /*5c90*/  F2FP.SATFINITE.E4M3.F32.PACK_AB_MERGE_C R42, R43, R42, RZ ;  /* 0x0000002a2b2a723e */ /* 0x000fe400048070ff */
[----:B------:R-:W-:Y:S02]  /*5ca0*/  PRMT R5, R33, 0x3340, R0 ;  /* 0x0000334021057816 */ /* 0x000fe40000000000 */
[----:B------:R-:W-:Y:S02]  /*5cb0*/  PRMT R6, R23, 0x3340, R14 ;  /* 0x0000334017067816 */ /* 0x000fe4000000000e */
[----:B------:R-:W-:Y:S02]  /*5cc0*/  F2FP.SATFINITE.E4M3.F32.PACK_AB_MERGE_C R50, R51, R50, RZ ;  /* 0x000000323332723e */ /* 0x000fe400048070ff */
[----:B------:R-:W-:-:S02]  /*5cd0*/  PRMT R7, R37, 0x3340, R0 ;  /* 0x0000334025077816 */ /* 0x000fc40000000000 */
[----:B------:R-:W-:Y:S02]  /*5ce0*/  PRMT R8, R20, 0x3340, R35 ;  /* 0x0000334014087816 */ /* 0x000fe40000000023 */
[----:B------:R-:W-:Y:S02]  /*5cf0*/  LOP3.LUT R36, R36, 0xffff, RZ, 0xc0, !PT ;  /* 0x0000ffff24247812 */ /* 0x000fe400078ec0ff */
[----:B------:R-:W-:Y:S02]  /*5d00*/  LOP3.LUT R43, R38, 0xffff, RZ, 0xc0, !PT ;  /* 0x0000ffff262b7812 */ /* 0x000fe400078ec0ff */
[----:B------:R-:W-:Y:S02]  /*5d10*/  LOP3.LUT R45, R40, 0xffff, RZ, 0xc0, !PT ;  /* 0x0000ffff282d7812 */ /* 0x000fe400078ec0ff */
[----:B------:R-:W-:Y:S02]  /*5d20*/  PRMT R9, R4, 0x5410, R3 ;  /* 0x0000541004097816 */ /* 0x000fe40000000003 */
[----:B------:R-:W-:-:S02]  /*5d30*/  LOP3.LUT R44, R44, 0xffff, RZ, 0xc0, !PT ;  /* 0x0000ffff2c2c7812 */ /* 0x000fc400078ec0ff */
[----:B------:R-:W-:Y:S02]  /*5d40*/  LOP3.LUT R47, R46, 0xffff, RZ, 0xc0, !PT ;  /* 0x0000ffff2e2f7812 */ /* 0x000fe400078ec0ff */
[----:B------:R-:W-:Y:S02]  /*5d50*/  LOP3.LUT R49, R48, 0xffff, RZ, 0xc0, !PT ;  /* 0x0000ffff30317812 */ /* 0x000fe400078ec0ff */
[----:B------:R-:W-:Y:S02]  /*5d60*/  LOP3.LUT R52, R52, 0xffff, RZ, 0xc0, !PT ;  /* 0x0000ffff34347812 */ /* 0x000fe400078ec0ff */
[----:B------:R-:W-:Y:S02]  /*5d70*/  LOP3.LUT R51, R54, 0xffff, RZ, 0xc0, !PT ;  /* 0x0000ffff36337812 */ /* 0x000fe400078ec0ff */
[----:B------:R-:W-:Y:S02]  /*5d80*/  LOP3.LUT R53, R56, 0xffff, RZ, 0xc0, !PT ;  /* 0x0000ffff38357812 */ /* 0x000fe400078ec0ff */
[----:B------:R-:W-:-:S02]  /*5d90*/  F2FP.SATFINITE.E4M3.F32.PACK_AB_MERGE_C R10, R11, R10, RZ ;  /* 0x0000000a0b0a723e */ /* 0x000fc400048070ff */
[----:B------:R-:W-:Y:S02]  /*5da0*/  F2FP.SATFINITE.E4M3.F32.PACK_AB_MERGE_C R60, R61, R60, RZ ;  /* 0x0000003c3d3c723e */ /* 0x000fe400048070ff */
[----:B------:R-:W-:Y:S02]  /*5db0*/  F2FP.SATFINITE.E4M3.F32.PACK_AB_MERGE_C R62, R63, R62, RZ ;  /* 0x0000003e3f3e723e */ /* 0x000fe400048070ff */
[----:B------:R-:W-:Y:S02]  /*5dc0*/  F2FP.SATFINITE.E4M3.F32.PACK_AB_MERGE_C R64, R65, R64, RZ ;  /* 0x000000404140723e */ /* 0x000fe400048070ff */
[----:B------:R-:W-:Y:S02]  /*5dd0*/  PRMT R3, R41, 0x3340, R0 ;  /* 0x0000334029037816 */ /* 0x000fe40000000000 */
[----:B------:R-:W-:Y:S02]  /*5de0*/  PRMT R4, R28, 0x3340, R39 ;  /* 0x000033401c047816 */ /* 0x000fe40000000027 */
[----:B------:R-:W-:-:S02]  /*5df0*/  PRMT R11, R6, 0x5410, R5 ;  /* 0x00005410060b7816 */ /* 0x000fc40000000005 */
[----:B------:R-:W-:Y:S02]  /*5e00*/  PRMT R13, R8, 0x5410, R7 ;  /* 0x00005410080d7816 */ /* 0x000fe40000000007 */
[--C-:B------:R-:W-:Y:S02]  /*5e10*/  PRMT R5, R45, 0x3340, R0.reuse ;  /* 0x000033402d057816 */ /* 0x100fe40000000000 */
[----:B------:R-:W-:Y:S02]  /*5e20*/  PRMT R6, R36, 0x3340, R43 ;  /* 0x0000334024067816 */ /* 0x000fe4000000002b */
[--C-:B------:R-:W-:Y:S02]  /*5e30*/  PRMT R7, R49, 0x3340, R0.reuse ;  /* 0x0000334031077816 */ /* 0x100fe40000000000 */
[----:B------:R-:W-:Y:S02]  /*5e40*/  PRMT R12, R53, 0x3340, R0 ;  /* 0x00003340350c7816 */ /* 0x000fe40000000000 */
[----:B------:R-:W-:-:S02]  /*5e50*/  PRMT R8, R44, 0x3340, R47 ;  /* 0x000033402c087816 */ /* 0x000fc4000000002f */
[----:B------:R-:W-:Y:S02]  /*5e60*/  PRMT R17, R52, 0x3340, R51 ;  /* 0x0000334034117816 */ /* 0x000fe40000000033 */
[----:B------:R-:W-:Y:S02]  /*5e70*/  PRMT R15, R4, 0x5410, R3 ;  /* 0x00005410040f7816 */ /* 0x000fe40000000003 */
[----:B------:R-:W-:Y:S02]  /*5e80*/  LOP3.LUT R60, R60, 0xffff, RZ, 0xc0, !PT ;  /* 0x0000ffff3c3c7812 */ /* 0x000fe400078ec0ff */
[----:B------:R-:W-:Y:S02]  /*5e90*/  LOP3.LUT R55, R62, 0xffff, RZ, 0xc0, !PT ;  /* 0x0000ffff3e377812 */ /* 0x000fe400078ec0ff */
[----:B------:R-:W-:Y:S02]  /*5ea0*/  LOP3.LUT R57, R64, 0xffff, RZ, 0xc0, !PT ;  /* 0x0000ffff40397812 */ /* 0x000fe400078ec0ff */
[----:B------:R-:W-:-:S02]  /*5eb0*/  SHF.R.U32.HI R3, RZ, 0x8, R19 ;  /* 0x00000008ff037819 */ /* 0x000fc40000011613 */
[----:B------:R-:W-:Y:S02]  /*5ec0*/  SHF.R.U32.HI R4, RZ, 0x8, R70 ;  /* 0x00000008ff047819 */ /* 0x000fe40000011646 */
[----:B------:R-:W-:Y:S02]  /*5ed0*/  F2FP.SATFINITE.E4M3.F32.PACK_AB_MERGE_C R26, R27, R26, RZ ;  /* 0x0000001a1b1a723e */ /* 0x000fe400048070ff */
[----:B------:R-:W-:Y:S02]  /*5ee0*/  PRMT R25, R6, 0x5410, R5 ;  /* 0x0000541006197816 */ /* 0x000fe40000000005 */
[----:B------:R-:W-:Y:S02]  /*5ef0*/  PRMT R29, R8, 0x5410, R7 ;  /* 0x00005410081d7816 */ /* 0x000fe40000000007 */
[----:B------:R-:W-:Y:S02]  /*5f00*/  PRMT R27, R17, 0x5410, R12 ;  /* 0x00005410111b7816 */ /* 0x000fe4000000000c */
[----:B------:R-:W-:-:S02]  /*5f10*/  SHF.R.U32.HI R5, RZ, 0x8, R21 ;  /* 0x00000008ff057819 */ /* 0x000fc40000011615 */
[----:B------:R-:W-:Y:S02]  /*5f20*/  SHF.R.U32.HI R6, RZ, 0x8, R23 ;  /* 0x00000008ff067819 */ /* 0x000fe40000011617 */
[----:B------:R-:W-:Y:S02]  /*5f30*/  SHF.R.U32.HI R7, RZ, 0x8, R14 ;  /* 0x00000008ff077819 */ /* 0x000fe4000001160e */
[----:B------:R-:W-:Y:S02]  /*5f40*/  PRMT R8, R57, 0x3340, R0 ;  /* 0x0000334039087816 */ /* 0x000fe40000000000 */
[----:B------:R-:W-:Y:S02]  /*5f50*/  PRMT R17, R60, 0x3340, R55 ;  /* 0x000033403c117816 */ /* 0x000fe40000000037 */
[----:B------:R-:W-:Y:S02]  /*5f60*/  LOP3.LUT R3, R3, 0xffff, RZ, 0xc0, !PT ;  /* 0x0000ffff03037812 */ /* 0x000fe400078ec0ff */
[----:B------:R-:W-:-:S02]  /*5f70*/  LOP3.LUT R4, R4, 0xffff, RZ, 0xc0, !PT ;  /* 0x0000ffff04047812 */ /* 0x000fc400078ec0ff */
[----:B------:R-:W-:Y:S02]  /*5f80*/  LOP3.LUT R5, R5, 0xffff, RZ, 0xc0, !PT ;  /* 0x0000ffff05057812 */ /* 0x000fe400078ec0ff */
[----:B------:R-:W-:Y:S02]  /*5f90*/  LOP3.LUT R6, R6, 0xffff, RZ, 0xc0, !PT ;  /* 0x0000ffff06067812 */ /* 0x000fe400078ec0ff */
[----:B------:R-:W-:Y:S02]  /*5fa0*/  LOP3.LUT R7, R7, 0xffff, RZ, 0xc0, !PT ;  /* 0x0000ffff07077812 */ /* 0x000fe400078ec0ff */
[----:B------:R-:W-:Y:S02]  /*5fb0*/  PRMT R31, R17, 0x5410, R8 ;  /* 0x00005410111f7816 */ /* 0x000fe40000000008 */
[----:B------:R-:W-:Y:S02]  /*5fc0*/  PRMT R17, R3, 0x3340, R4 ;  /* 0x0000334003117816 */ /* 0x000fe40000000004 */
[----:B------:R-:W-:-:S02]  /*5fd0*/  SHF.R.U32.HI R3, RZ, 0x8, R33 ;  /* 0x00000008ff037819 */ /* 0x000fc40000011621 */
[----:B------:R-:W-:Y:S02]  /*5fe0*/  PRMT R12, R5, 0x3340, R0 ;  /* 0x00003340050c7816 */ /* 0x000fe40000000000 */
[----:B------:R-:W-:Y:S02]  /*5ff0*/  SHF.R.U32.HI R4, RZ, 0x8, R20 ;  /* 0x00000008ff047819 */ /* 0x000fe40000011614 */
[----:B------:R-:W-:Y:S02]  /*6000*/  PRMT R19, R6, 0x3340, R7 ;  /* 0x0000334006137816 */ /* 0x000fe40000000007 */
[----:B------:R-:W-:Y:S02]  /*6010*/  SHF.R.U32.HI R5, RZ, 0x8, R35 ;  /* 0x00000008ff057819 */ /* 0x000fe40000011623 */
[----:B------:R-:W-:Y:S02]  /*6020*/  SHF.R.U32.HI R6, RZ, 0x8, R37 ;  /* 0x00000008ff067819 */ /* 0x000fe40000011625 */
[----:B------:R-:W-:-:S02]  /*6030*/  LOP3.LUT R3, R3, 0xffff, RZ, 0xc0, !PT ;  /* 0x0000ffff03037812 */ /* 0x000fc400078ec0ff */
[----:B------:R-:W-:Y:S02]  /*6040*/  LOP3.LUT R21, R4, 0xffff, RZ, 0xc0, !PT ;  /* 0x0000ffff04157812 */ /* 0x000fe400078ec0ff */
[----:B------:R-:W-:Y:S02]  /*6050*/  SHF.R.U32.HI R7, RZ, 0x8, R28 ;  /* 0x00000008ff077819 */ /* 0x000fe4000001161c */
[----:B------:R-:W-:Y:S02]  /*6060*/  SHF.R.U32.HI R8, RZ, 0x8, R39 ;  /* 0x00000008ff087819 */ /* 0x000fe40000011627 */
[----:B------:R-:W-:Y:S02]  /*6070*/  LOP3.LUT R4, R5, 0xffff, RZ, 0xc0, !PT ;  /* 0x0000ffff05047812 */ /* 0x000fe400078ec0ff */
[----:B------:R-:W-:Y:S02]  /*6080*/  LOP3.LUT R5, R6, 0xffff, RZ, 0xc0, !PT ;  /* 0x0000ffff06057812 */ /* 0x000fe400078ec0ff */
[----:B------:R-:W-:-:S02]  /*6090*/  PRMT R14, R3, 0x3340, R0 ;  /* 0x00003340030e7816 */ /* 0x000fc40000000000 */
[----:B------:R-:W-:Y:S02]  /*60a0*/  SHF.R.U32.HI R3, RZ, 0x8, R41 ;  /* 0x00000008ff037819 */ /* 0x000fe40000011629 */
[----:B------:R-:W-:Y:S02]  /*60b0*/  LOP3.LUT R7, R7, 0xffff, RZ, 0xc0, !PT ;  /* 0x0000ffff07077812 */ /* 0x000fe400078ec0ff */
[----:B------:R-:W-:Y:S02]  /*60c0*/  LOP3.LUT R8, R8, 0xffff, RZ, 0xc0, !PT ;  /* 0x0000ffff08087812 */ /* 0x000fe400078ec0ff */
[----:B------:R-:W-:Y:S02]  /*60d0*/  PRMT R21, R21, 0x3340, R4 ;  /* 0x0000334015157816 */ /* 0x000fe40000000004 */
[----:B------:R-:W-:Y:S02]  /*60e0*/  PRMT R16, R5, 0x3340, R0 ;  /* 0x0000334005107816 */ /* 0x000fe40000000000 */
[----:B------:R-:W-:-:S02]  /*60f0*/  SHF.R.U32.HI R4, RZ, 0x8, R36 ;  /* 0x00000008ff047819 */ /* 0x000fc40000011624 */
[----:B------:R-:W-:Y:S02]  /*6100*/  SHF.R.U32.HI R5, RZ, 0x8, R43 ;  /* 0x00000008ff057819 */ /* 0x000fe4000001162b */
[----:B------:R-:W-:Y:S02]  /*6110*/  LOP3.LUT R3, R3, 0xffff, RZ, 0xc0, !PT ;  /* 0x0000ffff03037812 */ /* 0x000fe400078ec0ff */
[----:B------:R-:W-:Y:S02]  /*6120*/  PRMT R20, R7, 0x3340, R8 ;  /* 0x0000334007147816 */ /* 0x000fe40000000008 */
[----:B------:R-:W-:Y:S02]  /*6130*/  SHF.R.U32.HI R6, RZ, 0x8, R45 ;  /* 0x00000008ff067819 */ /* 0x000fe4000001162d */
[----:B------:R-:W-:Y:S02]  /*6140*/  SHF.R.U32.HI R7, RZ, 0x8, R44 ;  /* 0x00000008ff077819 */ /* 0x000fe4000001162c */
[----:B------:R-:W-:-:S02]  /*6150*/  SHF.R.U32.HI R8, RZ, 0x8, R47 ;  /* 0x00000008ff087819 */ /* 0x000fc4000001162f */
[----:B------:R-:W-:Y:S02]  /*6160*/  LOP3.LUT R23, R4, 0xffff, RZ, 0xc0, !PT ;  /* 0x0000ffff04177812 */ /* 0x000fe400078ec0ff */
[----:B------:R-:W-:Y:S02]  /*6170*/  LOP3.LUT R4, R5, 0xffff, RZ, 0xc0, !PT ;  /* 0x0000ffff05047812 */ /* 0x000fe400078ec0ff */
[----:B------:R-:W-:Y:S02]  /*6180*/  PRMT R3, R3, 0x3340, R0 ;  /* 0x0000334003037816 */ /* 0x000fe40000000000 */
[----:B------:R-:W-:Y:S02]  /*6190*/  LOP3.LUT R5, R6, 0xffff, RZ, 0xc0, !PT ;  /* 0x0000ffff06057812 */ /* 0x000fe400078ec0ff */
[----:B------:R-:W-:Y:S02]  /*61a0*/  LOP3.LUT R7, R7, 0xffff, RZ, 0xc0, !PT ;  /* 0x0000ffff07077812 */ /* 0x000fe400078ec0ff */
[----:B------:R-:W-:-:S02]  /*61b0*/  LOP3.LUT R8, R8, 0xffff, RZ, 0xc0, !PT ;  /* 0x0000ffff08087812 */ /* 0x000fc400078ec0ff */
[----:B------:R-:W-:Y:S02]  /*61c0*/  PRMT R33, R23, 0x3340, R4 ;  /* 0x0000334017217816 */ /* 0x000fe40000000004 */
[----:B------:R-:W-:Y:S02]  /*61d0*/  PRMT R17, R17, 0x5410, R12 ;  /* 0x0000541011117816 */ /* 0x000fe4000000000c */
[----:B------:R-:W-:Y:S02]  /*61e0*/  LOP3.LUT R10, R10, 0xffff, RZ, 0xc0, !PT ;  /* 0x0000ffff0a0a7812 */ /* 0x000fe400078ec0ff */
[----:B------:R-:W-:Y:S02]  /*61f0*/  LOP3.LUT R18, R18, 0xffff, RZ, 0xc0, !PT ;  /* 0x0000ffff12127812 */ /* 0x000fe400078ec0ff */
[----:B------:R-:W-:Y:S02]  /*6200*/  PRMT R19, R19, 0x5410, R14 ;  /* 0x0000541013137816 */ /* 0x000fe4000000000e */
[----:B------:R-:W-:-:S02]  /*6210*/  PRMT R21, R21, 0x5410, R16 ;  /* 0x0000541015157816 */ /* 0x000fc40000000010 */
[----:B------:R-:W-:Y:S02]  /*6220*/  PRMT R23, R20, 0x5410, R3 ;  /* 0x0000541014177816 */ /* 0x000fe40000000003 */
[----:B------:R-:W-:Y:S02]  /*6230*/  LOP3.LUT R26, R26, 0xffff, RZ, 0xc0, !PT ;  /* 0x0000ffff1a1a7812 */ /* 0x000fe400078ec0ff */
[----:B------:R-:W-:Y:S02]  /*6240*/  LOP3.LUT R34, R34, 0xffff, RZ, 0xc0, !PT ;  /* 0x0000ffff22227812 */ /* 0x000fe400078ec0ff */
        /* <DEDUP_REMOVED lines=10> */
[----:B------:R-:W-:Y:S01]  /*62f0*/  SHF.R.U32.HI R12, RZ, 0x8, R52 ;  /* 0x00000008ff0c7819 */ /* 0x000fe20000011634 */
[----:B---3--:R2:W-:Y:S01]  /*6300*/  STS.128 [R69], R4 ;  /* 0x0000000445007388 */ /* 0x0085e20000000c00 */
[----:B------:R-:W-:Y:S02]  /*6310*/  SHF.R.U32.HI R13, RZ, 0x8, R51 ;  /* 0x00000008ff0d7819 */ /* 0x000fe40000011633 */
[----:B------:R-:W-:Y:S01]  /*6320*/  SHF.R.U32.HI R14, RZ, 0x8, R53 ;  /* 0x00000008ff0e7819 */ /* 0x000fe20000011635 */
[----:B------:R-:W-:Y:S01]  /*6330*/  STS.128 [R69+0x400], R8 ;  /* 0x0004000845007388 */ /* 0x000fe20000000c00 */
[----:B------:R-:W-:Y:S02]  /*6340*/  LOP3.LUT R13, R13, 0xffff, RZ, 0xc0, !PT ;  /* 0x0000ffff0d0d7812 */ /* 0x000fe400078ec0ff */
[----:B------:R-:W-:-:S02]  /*6350*/  LOP3.LUT R12, R12, 0xffff, RZ, 0xc0, !PT ;  /* 0x0000ffff0c0c7812 */ /* 0x000fc400078ec0ff */
[----:B------:R-:W-:Y:S02]  /*6360*/  F2FP.SATFINITE.E4M3.F32.PACK_AB_MERGE_C R58, R59, R58, RZ ;  /* 0x0000003a3b3a723e */ /* 0x000fe400048070ff */
[----:B------:R-:W-:Y:S02]  /*6370*/  SHF.R.U32.HI R3, RZ, 0x8, R49 ;  /* 0x00000008ff037819 */ /* 0x000fe40000011631 */
[----:B------:R-:W-:Y:S02]  /*6380*/  SHF.R.U32.HI R15, RZ, 0x8, R60 ;  /* 0x00000008ff0f7819 */ /* 0x000fe4000001163c */
[----:B------:R-:W-:Y:S02]  /*6390*/  SHF.R.U32.HI R18, RZ, 0x8, R57 ;  /* 0x00000008ff127819 */ /* 0x000fe40000011639 */
[----:B--2---:R-:W-:Y:S02]  /*63a0*/  LOP3.LUT R5, R14, 0xffff, RZ, 0xc0, !PT ;  /* 0x0000ffff0e057812 */ /* 0x004fe400078ec0ff */
[----:B------:R-:W-:-:S02]  /*63b0*/  PRMT R12, R12, 0x3340, R13 ;  /* 0x000033400c0c7816 */ /* 0x000fc4000000000d */
[----:B------:R-:W-:Y:S02]  /*63c0*/  PRMT R5, R5, 0x3340, R0 ;  /* 0x0000334005057816 */ /* 0x000fe40000000000 */
[----:B------:R-:W-:Y:S02]  /*63d0*/  SHF.R.U32.HI R17, RZ, 0x8, R55 ;  /* 0x00000008ff117819 */ /* 0x000fe40000011637 */
[----:B------:R-:W-:Y:S02]  /*63e0*/  LOP3.LUT R3, R3, 0xffff, RZ, 0xc0, !PT ;  /* 0x0000ffff03037812 */ /* 0x000fe400078ec0ff */
[----:B------:R-:W-:Y:S02]  /*63f0*/  LOP3.LUT R7, R18, 0xffff, RZ, 0xc0, !PT ;  /* 0x0000ffff12077812 */ /* 0x000fe400078ec0ff */
[----:B------:R-:W-:Y:S02]  /*6400*/  LOP3.LUT R4, R15, 0xffff, RZ, 0xc0, !PT ;  /* 0x0000ffff0f047812 */ /* 0x000fe400078ec0ff */
[----:B------:R-:W-:-:S02]  /*6410*/  PRMT R5, R12, 0x5410, R5 ;  /* 0x000054100c057816 */ /* 0x000fc40000000005 */
[----:B------:R-:W-:Y:S02]  /*6420*/  LOP3.LUT R58, R58, 0xffff, RZ, 0xc0, !PT ;  /* 0x0000ffff3a3a7812 */ /* 0x000fe400078ec0ff */
[----:B------:R-:W-:Y:S01]  /*6430*/  LEA R16, R0, UR15, 0x4 ;  /* 0x0000000f00107c11 */ /* 0x000fe2000f8e20ff */
[----:B------:R-:W-:Y:S01]  /*6440*/  BAR.SYNC.DEFER_BLOCKING 0x0 ;  /* 0x0000000000007b1d */ /* 0x000fe20000010000 */
[----:B------:R-:W-:Y:S02]  /*6450*/  LOP3.LUT R17, R17, 0xffff, RZ, 0xc0, !PT ;  /* 0x0000ffff11117812 */ /* 0x000fe400078ec0ff */
[----:B------:R-:W-:Y:S02]  /*6460*/  PRMT R19, R3, 0x3340, R0 ;  /* 0x0000334003137816 */ /* 0x000fe40000000000 */
[----:B------:R-:W-:-:S03]  /*6470*/  PRMT R30, R27, 0x4210, R58 ;  /* 0x000042101b1e7816 */ /* 0x000fc6000000003a */
[----:B------:R-:W2:Y:S01]  /*6480*/  LDC R3, c[0x0][0x3b8] ;  /* 0x0000ee00ff037b82 */ /* 0x000ea20000000800 */
[----:B-1----:R-:W-:Y:S02]  /*6490*/  PRMT R0, R7, 0x3340, R0 ;  /* 0x0000334007007816 */ /* 0x002fe40000000000 */
[----:B------:R-:W-:Y:S02]  /*64a0*/  PRMT R17, R4, 0x3340, R17 ;  /* 0x0000334004117816 */ /* 0x000fe40000000011 */
[----:B------:R-:W-:Y:S02]  /*64b0*/  PRMT R58, R5, 0x5210, R58 ;  /* 0x00005210053a7816 */ /* 0x000fe4000000003a */
[----:B------:R-:W-:Y:S02]  /*64c0*/  F2FP.SATFINITE.E4M3.F32.PACK_AB_MERGE_C R66, R67, R66, RZ ;  /* 0x000000424342723e */ /* 0x000fe400048070ff */
[----:B------:R-:W-:Y:S02]  /*64d0*/  PRMT R33, R33, 0x5410, R22 ;  /* 0x0000541021217816 */ /* 0x000fe40000000016 */
[----:B------:R-:W-:-:S02]  /*64e0*/  PRMT R19, R24, 0x5410, R19 ;  /* 0x0000541018137816 */ /* 0x000fc40000000013 */
[----:B------:R-:W-:Y:S02]  /*64f0*/  LOP3.LUT R42, R42, 0xffff, RZ, 0xc0, !PT ;  /* 0x0000ffff2a2a7812 */ /* 0x000fe400078ec0ff */
[----:B------:R-:W-:Y:S01]  /*6500*/  PRMT R17, R17, 0x5410, R0 ;  /* 0x0000541011117816 */ /* 0x000fe20000000000 */
[----:B0-----:R-:W-:Y:S01]  /*6510*/  IMAD R0, R2, UR4, RZ ;  /* 0x0000000402007c24 */ /* 0x001fe2000f8e02ff */
[----:B------:R-:W-:Y:S01]  /*6520*/  LOP3.LUT R50, R50, 0xffff, RZ, 0xc0, !PT ;  /* 0x0000ffff32327812 */ /* 0x000fe200078ec0ff */
[----:B------:R-:W0:Y:S01]  /*6530*/  LDS.128 R8, [R16] ;  /* 0x0000000010087984 */ /* 0x000e220000000c00 */
[----:B------:R-:W-:Y:S02]  /*6540*/  LOP3.LUT R66, R66, 0xffff, RZ, 0xc0, !PT ;  /* 0x0000ffff42427812 */ /* 0x000fe400078ec0ff */
[--C-:B------:R-:W-:Y:S01]  /*6550*/  PRMT R28, R25, 0x4210, R42.reuse ;  /* 0x00004210191c7816 */ /* 0x100fe2000000002a */
[----:B------:R-:W-:Y:S01]  /*6560*/  LDS.128 R4, [R16+0x800] ;  /* 0x0008000010047984 */ /* 0x000fe20000000c00 */
[----:B------:R-:W-:Y:S01]  /*6570*/  PRMT R56, R33, 0x5210, R42 ;  /* 0x0000521021387816 */ /* 0x000fe2000000002a */
[----:B--2---:R-:W-:Y:S01]  /*6580*/  IMAD R13, R68, R3, RZ ;  /* 0x00000003440d7224 */ /* 0x004fe200078e02ff */
[----:B------:R-:W-:-:S02]  /*6590*/  PRMT R29, R29, 0x4210, R50 ;  /* 0x000042101d1d7816 */ /* 0x000fc40000000032 */
[----:B------:R-:W-:Y:S01]  /*65a0*/  PRMT R57, R19, 0x5210, R50 ;  /* 0x0000521013397816 */ /* 0x000fe20000000032 */
[----:B------:R-:W-:Y:S01]  /*65b0*/  IMAD R15, R3, 0x2, R13 ;  /* 0x00000002030f7824 */ /* 0x000fe200078e020d */
[--C-:B------:R-:W-:Y:S01]  /*65c0*/  PRMT R31, R31, 0x4210, R66.reuse ;  /* 0x000042101f1f7816 */ /* 0x100fe20000000042 */
[----:B------:R-:W-:Y:S01]  /*65d0*/  BAR.SYNC.DEFER_BLOCKING 0x0 ;  /* 0x0000000000007b1d */ /* 0x000fe20000010000 */
[----:B------:R-:W-:Y:S01]  /*65e0*/  PRMT R59, R17, 0x5210, R66 ;  /* 0x00005210113b7816 */ /* 0x000fe20000000042 */
[C---:B------:R-:W-:Y:S01]  /*65f0*/  IMAD R17, R3.reuse, 0x2, R15 ;  /* 0x0000000203117824 */ /* 0x040fe200078e020f */
[----:B------:R-:W-:Y:S02]  /*6600*/  IADD3 R2, P5, PT, R0, UR8, RZ ;  /* 0x0000000800027c10 */ /* 0x000fe4000ffbe0ff */
[----:B------:R-:W-:Y:S01]  /*6610*/  LOP3.LUT R18, R68, 0x8, RZ, 0xfc, !PT ;  /* 0x0000000844127812 */ /* 0x000fe200078efcff */
[----:B------:R-:W-:Y:S01]  /*6620*/  IMAD R21, R3, 0x2, R17 ;  /* 0x0000000203157824 */ /* 0x000fe200078e0211 */
[----:B------:R-:W-:-:S02]  /*6630*/  LEA.HI.X.SX32 R0, R0, UR9, 0x1, P5 ;  /* 0x0000000900007c11 */ /* 0x000fc4000a8f0eff */
[C---:B------:R-:W-:Y:S02]  /*6640*/  IADD3 R12, P5, PT, R13.reuse, R2, RZ ;  /* 0x000000020d0c7210 */ /* 0x040fe40007fbe0ff */
[C---:B------:R-:W-:Y:S02]  /*6650*/  LOP3.LUT R20, R68.reuse, 0xa, RZ, 0xfc, !PT ;  /* 0x0000000a44147812 */ /* 0x040fe400078efcff */
[----:B------:R-:W-:Y:S02]  /*6660*/  LEA.HI.X.SX32 R13, R13, R0, 0x1, P5 ;  /* 0x000000000d0d7211 */ /* 0x000fe400028f0eff */
[C---:B------:R-:W-:Y:S02]  /*6670*/  IADD3 R14, P5, PT, R15.reuse, R2, RZ ;  /* 0x000000020f0e7210 */ /* 0x040fe40007fbe0ff */
[----:B------:R-:W-:Y:S02]  /*6680*/  LOP3.LUT R22, R68, 0xc, RZ, 0xfc, !PT ;  /* 0x0000000c44167812 */ /* 0x000fe400078efcff */
[----:B------:R-:W-:-:S02]  /*6690*/  LEA.HI.X.SX32 R15, R15, R0, 0x1, P5 ;  /* 0x000000000f0f7211 */ /* 0x000fc400028f0eff */
[----:B------:R-:W-:Y:S01]  /*66a0*/  ISETP.LT.AND P5, PT, R18, UR11, !P0 ;  /* 0x0000000b12007c0c */ /* 0x000fe2000c7a1270 */
[----:B------:R1:W-:Y:S04]  /*66b0*/  STS.128 [R69], R28 ;  /* 0x0000001c45007388 */ /* 0x0003e80000000c00 */
[----:B------:R-:W-:Y:S01]  /*66c0*/  STS.128 [R69+0x400], R56 ;  /* 0x0004003845007388 */ /* 0x000fe20000000c00 */
[C---:B0-----:R-:W-:Y:S02]  /*66d0*/  PRMT R25, R8.reuse, 0x7770, RZ ;  /* 0x0000777008197816 */ /* 0x041fe400000000ff */
[----:B------:R-:W-:Y:S01]  /*66e0*/  PRMT R23, R8, 0x7771, RZ ;  /* 0x0000777108177816 */ /* 0x000fe200000000ff */
[----:B------:R-:W-:Y:S01]  /*66f0*/  BAR.SYNC.DEFER_BLOCKING 0x0 ;  /* 0x0000000000007b1d */ /* 0x000fe20000010000 */
[----:B------:R-:W-:-:S02]  /*6700*/  PRMT R27, R9, 0x7771, RZ ;  /* 0x00007771091b7816 */ /* 0x000fc400000000ff */
[----:B-1----:R-:W-:-:S03]  /*6710*/  PRMT R29, R10, 0x7771, RZ ;  /* 0x000077710a1d7816 */ /* 0x002fc600000000ff */
[----:B------:R0:W-:Y:S01]  /*6720*/  @P2 STG.E.U8 desc[UR16][R12.64], R25 ;  /* 0x000000190c002986 */ /* 0x0001e2000c101110 */
[----:B------:R-:W-:-:S03]  /*6730*/  IADD3 R18, P2, PT, R17, R2, RZ ;  /* 0x0000000211127210 */ /* 0x000fc60007f5e0ff */
[----:B------:R1:W-:Y:S01]  /*6740*/  @P6 STG.E.U8 desc[UR16][R14.64], R23 ;  /* 0x000000170e006986 */ /* 0x0003e2000c101110 */
[----:B------:R-:W-:Y:S02]  /*6750*/  LEA.HI.X.SX32 R19, R17, R0, 0x1, P2 ;  /* 0x0000000011137211 */ /* 0x000fe400010f0eff */
[----:B------:R-:W-:Y:S02]  /*6760*/  ISETP.LT.AND P2, PT, R20, UR11, !P0 ;  /* 0x0000000b14007c0c */ /* 0x000fe4000c741270 */
[----:B------:R-:W-:Y:S02]  /*6770*/  IADD3 R20, P6, PT, R21, R2, RZ ;  /* 0x0000000215147210 */ /* 0x000fe40007fde0ff */
[C---:B------:R-:W-:Y:S01]  /*6780*/  PRMT R17, R8.reuse, 0x7772, RZ ;  /* 0x0000777208117816 */ /* 0x040fe200000000ff */
[----:B0-----:R-:W-:Y:S01]  /*6790*/  IMAD R13, R3, 0x2, R21 ;  /* 0x00000002030d7824 */ /* 0x001fe200078e0215 */
[----:B------:R-:W-:Y:S02]  /*67a0*/  LEA.HI.X.SX32 R21, R21, R0, 0x1, P6 ;  /* 0x0000000015157211 */ /* 0x000fe400030f0eff */
[----:B------:R-:W-:Y:S01]  /*67b0*/  PRMT R25, R8, 0x7773, RZ ;  /* 0x0000777308197816 */ /* 0x000fe200000000ff */
[----:B-1----:R-:W-:Y:S01]  /*67c0*/  IMAD R15, R3, 0x2, R13 ;  /* 0x00000002030f7824 */ /* 0x002fe200078e020d */
[----:B------:R-:W-:Y:S01]  /*67d0*/  LOP3.LUT R14, R68, 0xe, RZ, 0xfc, !PT ;  /* 0x0000000e440e7812 */ /* 0x000fe200078efcff */
[----:B------:R0:W-:Y:S01]  /*67e0*/  @P4 STG.E.U8 desc[UR16][R18.64], R17 ;  /* 0x0000001112004986 */ /* 0x0001e2000c101110 */
[----:B------:R-:W-:-:S02]  /*67f0*/  IADD3 R12, P6, PT, R13, R2, RZ ;  /* 0x000000020d0c7210 */ /* 0x000fc40007fde0ff */
[----:B------:R-:W-:Y:S01]  /*6800*/  PRMT R23, R9, 0x7770, RZ ;  /* 0x0000777009177816 */ /* 0x000fe200000000ff */
[----:B------:R1:W-:Y:S01]  /*6810*/  @P3 STG.E.U8 desc[UR16][R20.64], R25 ;  /* 0x0000001914003986 */ /* 0x0003e2000c101110 */
[----:B------:R-:W-:Y:S02]  /*6820*/  LEA.HI.X.SX32 R13, R13, R0, 0x1, P6 ;  /* 0x000000000d0d7211 */ /* 0x000fe400030f0eff */
[----:B------:R-:W-:Y:S02]  /*6830*/  ISETP.LT.AND P3, PT, R14, UR11, !P0 ;  /* 0x0000000b0e007c0c */ /* 0x000fe4000c761270 */
[----:B------:R-:W-:Y:S01]  /*6840*/  IADD3 R14, P6, PT, R15, R2, RZ ;  /* 0x000000020f0e7210 */ /* 0x000fe20007fde0ff */
[----:B------:R2:W-:Y:S01]  /*6850*/  @P5 STG.E.U8 desc[UR16][R12.64], R23 ;  /* 0x000000170c005986 */ /* 0x0005e2000c101110 */
[----:B------:R-:W-:Y:S01]  /*6860*/  ISETP.LT.AND P4, PT, R22, UR11, !P0 ;  /* 0x0000000b16007c0c */ /* 0x000fe2000c781270 */
[----:B0-----:R-:W-:Y:S01]  /*6870*/  IMAD R17, R3, 0x2, R15 ;  /* 0x0000000203117824 */ /* 0x001fe200078e020f */
[----:B------:R-:W-:-:S02]  /*6880*/  LOP3.LUT R8, R68, 0x10, RZ, 0xfc, !PT ;  /* 0x0000001044087812 */ /* 0x000fc400078efcff */
[----:B------:R-:W-:Y:S01]  /*6890*/  LEA.HI.X.SX32 R15, R15, R0, 0x1, P6 ;  /* 0x000000000f0f7211 */ /* 0x000fe200030f0eff */
[----:B-1----:R-:W-:Y:S01]  /*68a0*/  IMAD R21, R3, 0x2, R17 ;  /* 0x0000000203157824 */ /* 0x002fe200078e0211 */
[----:B------:R-:W-:Y:S02]  /*68b0*/  ISETP.LT.AND P5, PT, R8, UR11, !P0 ;  /* 0x0000000b08007c0c */ /* 0x000fe4000c7a1270 */
[C---:B------:R-:W-:Y:S01]  /*68c0*/  IADD3 R18, P6, PT, R17.reuse, R2, RZ ;  /* 0x0000000211127210 */ /* 0x040fe20007fde0ff */
[----:B------:R0:W-:Y:S01]  /*68d0*/  @P2 STG.E.U8 desc[UR16][R14.64], R27 ;  /* 0x0000001b0e002986 */ /* 0x0001e2000c101110 */
[----:B------:R-:W-:Y:S02]  /*68e0*/  LOP3.LUT R8, R68, 0x12, RZ, 0xfc, !PT ;  /* 0x0000001244087812 */ /* 0x000fe400078efcff */
[----:B------:R-:W-:Y:S01]  /*68f0*/  LEA.HI.X.SX32 R19, R17, R0, 0x1, P6 ;  /* 0x0000000011137211 */ /* 0x000fe200030f0eff */
[----:B------:R-:W-:Y:S01]  /*6900*/  IMAD R17, R3, 0x2, R21 ;  /* 0x0000000203117824 */ /* 0x000fe200078e0215 */
[----:B------:R-:W-:-:S02]  /*6910*/  PRMT R25, R9, 0x7772, RZ ;  /* 0x0000777209197816 */ /* 0x000fc400000000ff */
[----:B------:R-:W-:Y:S02]  /*6920*/  ISETP.LT.AND P2, PT, R8, UR11, !P0 ;  /* 0x0000000b08007c0c */ /* 0x000fe4000c741270 */
[----:B------:R-:W-:Y:S01]  /*6930*/  LOP3.LUT R8, R68, 0x14, RZ, 0xfc, !PT ;  /* 0x0000001444087812 */ /* 0x000fe200078efcff */
[----:B------:R1:W-:Y:S01]  /*6940*/  @P4 STG.E.U8 desc[UR16][R18.64], R25 ;  /* 0x0000001912004986 */ /* 0x0003e2000c101110 */
[----:B--2---:R-:W-:Y:S01]  /*6950*/  IADD3 R12, P6, PT, R21, R2, RZ ;  /* 0x00000002150c7210 */ /* 0x004fe20007fde0ff */
[----:B0-----:R-:W-:Y:S01]  /*6960*/  IMAD R15, R3, 0x2, R17 ;  /* 0x00000002030f7824 */ /* 0x001fe200078e0211 */
[----:B------:R-:W-:Y:S02]  /*6970*/  ISETP.LT.AND P4, PT, R8, UR11, !P0 ;  /* 0x0000000b08007c0c */ /* 0x000fe4000c781270 */
[----:B------:R-:W-:Y:S02]  /*6980*/  LEA.HI.X.SX32 R13, R21, R0, 0x1, P6 ;  /* 0x00000000150d7211 */ /* 0x000fe400030f0eff */
[----:B------:R-:W-:-:S02]  /*6990*/  IADD3 R8, P6, PT, R17, R2, RZ ;  /* 0x0000000211087210 */ /* 0x000fc40007fde0ff */
[----:B------:R-:W-:Y:S02]  /*69a0*/  PRMT R23, R9, 0x7773, RZ ;  /* 0x0000777309177816 */ /* 0x000fe400000000ff */
[----:B------:R-:W-:Y:S01]  /*69b0*/  LEA.HI.X.SX32 R9, R17, R0, 0x1, P6 ;  /* 0x0000000011097211 */ /* 0x000fe200030f0eff */
[----:B------:R-:W-:Y:S01]  /*69c0*/  IMAD R17, R3, 0x2, R15 ;  /* 0x0000000203117824 */ /* 0x000fe200078e020f */
[----:B------:R-:W-:Y:S01]  /*69d0*/  LOP3.LUT R14, R68, 0x16, RZ, 0xfc, !PT ;  /* 0x00000016440e7812 */ /* 0x000fe200078efcff */
[----:B------:R0:W-:Y:S01]  /*69e0*/  @P3 STG.E.U8 desc[UR16][R12.64], R23 ;  /* 0x000000170c003986 */ /* 0x0001e2000c101110 */
[----:B------:R-:W-:Y:S02]  /*69f0*/  IADD3 R20, P6, PT, R15, R2, RZ ;  /* 0x000000020f147210 */ /* 0x000fe40007fde0ff */
[----:B------:R-:W-:Y:S02]  /*6a00*/  PRMT R27, R10, 0x7770, RZ ;  /* 0x000077700a1b7816 */ /* 0x000fe400000000ff */
[----:B------:R-:W-:-:S02]  /*6a10*/  ISETP.LT.AND P3, PT, R14, UR11, !P0 ;  /* 0x0000000b0e007c0c */ /* 0x000fc4000c761270 */
[----:B------:R-:W-:Y:S01]  /*6a20*/  LEA.HI.X.SX32 R21, R15, R0, 0x1, P6 ;  /* 0x000000000f157211 */ /* 0x000fe200030f0eff */
[----:B------:R2:W-:Y:S01]  /*6a30*/  @P5 STG.E.U8 desc[UR16][R8.64], R27 ;  /* 0x0000001b08005986 */ /* 0x0005e2000c101110 */
[C---:B------:R-:W-:Y:S02]  /*6a40*/  LOP3.LUT R14, R68.reuse, 0x18, RZ, 0xfc, !PT ;  /* 0x00000018440e7812 */ /* 0x040fe400078efcff */
[----:B-1----:R-:W-:Y:S01]  /*6a50*/  IADD3 R18, P6, PT, R17, R2, RZ ;  /* 0x0000000211127210 */ /* 0x002fe20007fde0ff */
[----:B------:R1:W-:Y:S01]  /*6a60*/  @P2 STG.E.U8 desc[UR16][R20.64], R29 ;  /* 0x0000001d14002986 */ /* 0x0003e2000c101110 */
[----:B0-----:R-:W-:Y:S01]  /*6a70*/  LOP3.LUT R12, R68, 0x1a, RZ, 0xfc, !PT ;  /* 0x0000001a440c7812 */ /* 0x001fe200078efcff */
[----:B------:R-:W-:Y:S01]  /*6a80*/  IMAD R23, R3, 0x2, R17 ;  /* 0x0000000203177824 */ /* 0x000fe200078e0211 */
[----:B------:R-:W-:Y:S02]  /*6a90*/  ISETP.LT.AND P5, PT, R14, UR11, !P0 ;  /* 0x0000000b0e007c0c */ /* 0x000fe4000c7a1270 */
[----:B------:R-:W-:-:S02]  /*6aa0*/  ISETP.LT.AND P2, PT, R12, UR11, !P0 ;  /* 0x0000000b0c007c0c */ /* 0x000fc4000c741270 */
[----:B------:R-:W0:Y:S01]  /*6ab0*/  LDS.128 R12, [R16] ;  /* 0x00000000100c7984 */ /* 0x000e220000000c00 */
[----:B------:R-:W-:Y:S02]  /*6ac0*/  LEA.HI.X.SX32 R19, R17, R0, 0x1, P6 ;  /* 0x0000000011137211 */ /* 0x000fe400030f0eff */
[C---:B--2---:R-:W-:Y:S02]  /*6ad0*/  IADD3 R8, P6, PT, R23.reuse, R2, RZ ;  /* 0x0000000217087210 */ /* 0x044fe40007fde0ff */
[----:B------:R-:W-:Y:S02]  /*6ae0*/  PRMT R25, R10, 0x7772, RZ ;  /* 0x000077720a197816 */ /* 0x000fe400000000ff */
[----:B------:R-:W-:Y:S01]  /*6af0*/  LEA.HI.X.SX32 R9, R23, R0, 0x1, P6 ;  /* 0x0000000017097211 */ /* 0x000fe200030f0eff */
[----:B------:R-:W-:Y:S01]  /*6b00*/  IMAD R23, R3, 0x2, R23 ;  /* 0x0000000203177824 */ /* 0x000fe200078e0217 */
[----:B------:R-:W-:Y:S01]  /*6b10*/  LOP3.LUT R17, R68, 0x1c, RZ, 0xfc, !PT ;  /* 0x0000001c44117812 */ /* 0x000fe200078efcff */
[----:B------:R2:W-:Y:S01]  /*6b20*/  @P4 STG.E.U8 desc[UR16][R18.64], R25 ;  /* 0x0000001912004986 */ /* 0x0005e2000c101110 */
[----:B------:R-:W-:-:S02]  /*6b30*/  PRMT R27, R10, 0x7773, RZ ;  /* 0x000077730a1b7816 */ /* 0x000fc400000000ff */
[----:B------:R-:W-:Y:S01]  /*6b40*/  ISETP.LT.AND P4, PT, R17, UR11, !P0 ;  /* 0x0000000b11007c0c */ /* 0x000fe2000c781270 */
[----:B------:R-:W-:Y:S01]  /*6b50*/  IMAD R17, R3, 0x2, R23 ;  /* 0x0000000203117824 */ /* 0x000fe200078e0217 */
[C---:B-1----:R-:W-:Y:S01]  /*6b60*/  IADD3 R20, P6, PT, R23.reuse, R2, RZ ;  /* 0x0000000217147210 */ /* 0x042fe20007fde0ff */
[----:B------:R1:W-:Y:S01]  /*6b70*/  @P3 STG.E.U8 desc[UR16][R8.64], R27 ;  /* 0x0000001b08003986 */ /* 0x0003e2000c101110 */
[----:B------:R-:W-:Y:S02]  /*6b80*/  LOP3.LUT R10, R68, 0x1e, RZ, 0xfc, !PT ;  /* 0x0000001e440a7812 */ /* 0x000fe400078efcff */
[----:B------:R-:W-:Y:S01]  /*6b90*/  LEA.HI.X.SX32 R21, R23, R0, 0x1, P6 ;  /* 0x0000000017157211 */ /* 0x000fe200030f0eff */
[----:B------:R-:W-:Y:S01]  /*6ba0*/  IMAD R23, R3, 0x2, R17 ;  /* 0x0000000203177824 */ /* 0x000fe200078e0211 */
[----:B------:R-:W-:Y:S02]  /*6bb0*/  PRMT R29, R11, 0x7770, RZ ;  /* 0x000077700b1d7816 */ /* 0x000fe400000000ff */
[----:B------:R-:W-:-:S02]  /*6bc0*/  ISETP.LT.AND P3, PT, R10, UR11, !P0 ;  /* 0x0000000b0a007c0c */ /* 0x000fc4000c761270 */
[----:B--2---:R-:W-:Y:S01]  /*6bd0*/  IADD3 R18, P6, PT, R17, R2, RZ ;  /* 0x0000000211127210 */ /* 0x004fe20007fde0ff */
[----:B------:R2:W-:Y:S01]  /*6be0*/  @P5 STG.E.U8 desc[UR16][R20.64], R29 ;  /* 0x0000001d14005986 */ /* 0x0005e2000c101110 */
[----:B------:R-:W-:Y:S02]  /*6bf0*/  LOP3.LUT R10, R68, 0x20, RZ, 0xfc, !PT ;  /* 0x00000020440a7812 */ /* 0x000fe400078efcff */
[----:B------:R-:W-:Y:S02]  /*6c00*/  PRMT R25, R11, 0x7771, RZ ;  /* 0x000077710b197816 */ /* 0x000fe400000000ff */
[----:B------:R-:W-:Y:S01]  /*6c10*/  LEA.HI.X.SX32 R19, R17, R0, 0x1, P6 ;  /* 0x0000000011137211 */ /* 0x000fe200030f0eff */
[----:B------:R-:W-:Y:S01]  /*6c20*/  IMAD R17, R3, 0x2, R23 ;  /* 0x0000000203117824 */ /* 0x000fe200078e0217 */
[----:B------:R-:W-:Y:S02]  /*6c30*/  ISETP.LT.AND P5, PT, R10, UR11, !P0 ;  /* 0x0000000b0a007c0c */ /* 0x000fe4000c7a1270 */
[----:B-1----:R-:W-:Y:S01]  /*6c40*/  IADD3 R8, P6, PT, R23, R2, RZ ;  /* 0x0000000217087210 */ /* 0x002fe20007fde0ff */
[----:B------:R1:W-:Y:S01]  /*6c50*/  @P2 STG.E.U8 desc[UR16][R18.64], R25 ;  /* 0x0000001912002986 */ /* 0x0003e2000c101110 */
[----:B------:R-:W-:Y:S01]  /*6c60*/  LOP3.LUT R10, R68, 0x22, RZ, 0xfc, !PT ;  /* 0x00000022440a7812 */ /* 0x000fe200078efcff */
[----:B--2---:R-:W-:Y:S01]  /*6c70*/  IMAD R21, R3, 0x2, R17 ;  /* 0x0000000203157824 */ /* 0x004fe200078e0211 */
[----:B------:R-:W-:-:S02]  /*6c80*/  LEA.HI.X.SX32 R9, R23, R0, 0x1, P6 ;  /* 0x0000000017097211 */ /* 0x000fc400030f0eff */
[----:B------:R-:W-:Y:S02]  /*6c90*/  PRMT R27, R11, 0x7772, RZ ;  /* 0x000077720b1b7816 */ /* 0x000fe400000000ff */
[----:B------:R-:W-:Y:S02]  /*6ca0*/  ISETP.LT.AND P2, PT, R10, UR11, !P0 ;  /* 0x0000000b0a007c0c */ /* 0x000fe4000c741270 */
[----:B------:R-:W-:Y:S01]  /*6cb0*/  LOP3.LUT R10, R68, 0x24, RZ, 0xfc, !PT ;  /* 0x00000024440a7812 */ /* 0x000fe200078efcff */
[----:B------:R2:W-:Y:S01]  /*6cc0*/  @P4 STG.E.U8 desc[UR16][R8.64], R27 ;  /* 0x0000001b08004986 */ /* 0x0005e2000c101110 */
[C---:B------:R-:W-:Y:S02]  /*6cd0*/  IADD3 R22, P6, PT, R17.reuse, R2, RZ ;  /* 0x0000000211167210 */ /* 0x040fe40007fde0ff */
[----:B------:R-:W-:Y:S02]  /*6ce0*/  ISETP.LT.AND P4, PT, R10, UR11, !P0 ;  /* 0x0000000b0a007c0c */ /* 0x000fe4000c781270 */
[----:B------:R-:W-:Y:S01]  /*6cf0*/  LEA.HI.X.SX32 R23, R17, R0, 0x1, P6 ;  /* 0x0000000011177211 */ /* 0x000fe200030f0eff */
[----:B------:R-:W-:Y:S01]  /*6d00*/  IMAD R17, R3, 0x2, R21 ;  /* 0x0000000203117824 */ /* 0x000fe200078e0215 */
[----:B-1----:R-:W-:-:S02]  /*6d10*/  PRMT R25, R11, 0x7773, RZ ;  /* 0x000077730b197816 */ /* 0x002fc400000000ff */
[C---:B------:R-:W-:Y:S02]  /*6d20*/  IADD3 R10, P6, PT, R21.reuse, R2, RZ ;  /* 0x00000002150a7210 */ /* 0x040fe40007fde0ff */
[----:B------:R-:W-:Y:S01]  /*6d30*/  LOP3.LUT R18, R68, 0x26, RZ, 0xfc, !PT ;  /* 0x0000002644127812 */ /* 0x000fe200078efcff */
[----:B------:R1:W-:Y:S01]  /*6d40*/  @P3 STG.E.U8 desc[UR16][R22.64], R25 ;  /* 0x0000001916003986 */ /* 0x0003e2000c101110 */
[----:B------:R-:W-:Y:S01]  /*6d50*/  LEA.HI.X.SX32 R11, R21, R0, 0x1, P6 ;  /* 0x00000000150b7211 */ /* 0x000fe200030f0eff */
[----:B------:R-:W-:Y:S01]  /*6d60*/  IMAD R21, R3, 0x2, R17 ;  /* 0x0000000203157824 */ /* 0x000fe200078e0211 */
[----:B0-----:R-:W-:Y:S02]  /*6d70*/  PRMT R29, R12, 0x7770, RZ ;  /* 0x000077700c1d7816 */ /* 0x001fe400000000ff */
[----:B------:R-:W-:Y:S02]  /*6d80*/  ISETP.LT.AND P3, PT, R18, UR11, !P0 ;  /* 0x0000000b12007c0c */ /* 0x000fe4000c761270 */
[----:B--2---:R-:W-:Y:S01]  /*6d90*/  IADD3 R8, P6, PT, R17, R2, RZ ;  /* 0x0000000211087210 */ /* 0x004fe20007fde0ff */
[----:B------:R0:W-:Y:S01]  /*6da0*/  @P5 STG.E.U8 desc[UR16][R10.64], R29 ;  /* 0x0000001d0a005986 */ /* 0x0001e2000c101110 */
[----:B------:R-:W-:-:S02]  /*6db0*/  LOP3.LUT R18, R68, 0x28, RZ, 0xfc, !PT ;  /* 0x0000002844127812 */ /* 0x000fc400078efcff */
[----:B------:R-:W-:Y:S02]  /*6dc0*/  LEA.HI.X.SX32 R9, R17, R0, 0x1, P6 ;  /* 0x0000000011097211 */ /* 0x000fe400030f0eff */
[----:B------:R-:W-:Y:S02]  /*6dd0*/  ISETP.LT.AND P5, PT, R18, UR11, !P0 ;  /* 0x0000000b12007c0c */ /* 0x000fe4000c7a1270 */
[C---:B------:R-:W-:Y:S02]  /*6de0*/  IADD3 R18, P6, PT, R21.reuse, R2, RZ ;  /* 0x0000000215127210 */ /* 0x040fe40007fde0ff */
[----:B------:R-:W-:Y:S02]  /*6df0*/  PRMT R27, R12, 0x7771, RZ ;  /* 0x000077710c1b7816 */ /* 0x000fe400000000ff */
[----:B------:R-:W-:Y:S01]  /*6e00*/  LEA.HI.X.SX32 R19, R21, R0, 0x1, P6 ;  /* 0x0000000015137211 */ /* 0x000fe200030f0eff */
[----:B------:R-:W-:Y:S01]  /*6e10*/  IMAD R21, R3, 0x2, R21 ;  /* 0x0000000203157824 */ /* 0x000fe200078e0215 */
[----:B------:R-:W-:Y:S01]  /*6e20*/  LOP3.LUT R17, R68, 0x2a, RZ, 0xfc, !PT ;  /* 0x0000002a44117812 */ /* 0x000fe200078efcff */
[----:B------:R2:W-:Y:S01]  /*6e30*/  @P2 STG.E.U8 desc[UR16][R8.64], R27 ;  /* 0x0000001b08002986 */ /* 0x0005e2000c101110 */
[----:B-1----:R-:W-:-:S02]  /*6e40*/  PRMT R23, R12, 0x7772, RZ ;  /* 0x000077720c177816 */ /* 0x002fc400000000ff */
[----:B------:R-:W-:Y:S01]  /*6e50*/  ISETP.LT.AND P2, PT, R17, UR11, !P0 ;  /* 0x0000000b11007c0c */ /* 0x000fe2000c741270 */
[----:B------:R-:W-:Y:S01]  /*6e60*/  IMAD R17, R3, 0x2, R21 ;  /* 0x0000000203117824 */ /* 0x000fe200078e0215 */
[----:B0-----:R-:W-:Y:S01]  /*6e70*/  LOP3.LUT R11, R68, 0x2c, RZ, 0xfc, !PT ;  /* 0x0000002c440b7812 */ /* 0x001fe200078efcff */
[----:B------:R0:W-:Y:S01]  /*6e80*/  @P4 STG.E.U8 desc[UR16][R18.64], R23 ;  /* 0x0000001712004986 */ /* 0x0001e2000c101110 */
[----:B------:R-:W-:Y:S02]  /*6e90*/  IADD3 R10, P6, PT, R21, R2, RZ ;  /* 0x00000002150a7210 */ /* 0x000fe40007fde0ff */
[----:B------:R-:W-:Y:S02]  /*6ea0*/  ISETP.LT.AND P4, PT, R11, UR11, !P0 ;  /* 0x0000000b0b007c0c */ /* 0x000fe4000c781270 */
[----:B------:R-:W-:Y:S01]  /*6eb0*/  LEA.HI.X.SX32 R11, R21, R0, 0x1, P6 ;  /* 0x00000000150b7211 */ /* 0x000fe200030f0eff */
[----:B------:R-:W-:Y:S01]  /*6ec0*/  IMAD R21, R3, 0x2, R17 ;  /* 0x0000000203157824 */ /* 0x000fe200078e0211 */
[----:B--2---:R-:W-:-:S02]  /*6ed0*/  IADD3 R8, P6, PT, R17, R2, RZ ;  /* 0x0000000211087210 */ /* 0x004fc40007fde0ff */
[----:B------:R-:W-:Y:S02]  /*6ee0*/  PRMT R27, R12, 0x7773, RZ ;  /* 0x000077730c1b7816 */ /* 0x000fe400000000ff */
[----:B------:R-:W-:Y:S01]  /*6ef0*/  LEA.HI.X.SX32 R9, R17, R0, 0x1, P6 ;  /* 0x0000000011097211 */ /* 0x000fe200030f0eff */
[----:B------:R-:W-:Y:S01]  /*6f00*/  IMAD R17, R3, 0x2, R21 ;  /* 0x0000000203117824 */ /* 0x000fe200078e0215 */
[----:B------:R-:W-:Y:S01]  /*6f10*/  LOP3.LUT R20, R68, 0x2e, RZ, 0xfc, !PT ;  /* 0x0000002e44147812 */ /* 0x000fe200078efcff */
[----:B------:R1:W-:Y:S01]  /*6f20*/  @P3 STG.E.U8 desc[UR16][R10.64], R27 ;  /* 0x0000001b0a003986 */ /* 0x0003e2000c101110 */
[C---:B0-----:R-:W-:Y:S02]  /*6f30*/  IADD3 R18, P6, PT, R21.reuse, R2, RZ ;  /* 0x0000000215127210 */ /* 0x041fe40007fde0ff */
[----:B------:R-:W-:Y:S02]  /*6f40*/  ISETP.LT.AND P3, PT, R20, UR11, !P0 ;  /* 0x0000000b14007c0c */ /* 0x000fe4000c761270 */
[----:B------:R-:W-:-:S02]  /*6f50*/  LEA.HI.X.SX32 R19, R21, R0, 0x1, P6 ;  /* 0x0000000015137211 */ /* 0x000fc400030f0eff */
[----:B------:R-:W-:Y:S02]  /*6f60*/  IADD3 R20, P6, PT, R17, R2, RZ ;  /* 0x0000000211147210 */ /* 0x000fe40007fde0ff */
[----:B------:R-:W-:Y:S02]  /*6f70*/  PRMT R25, R13, 0x7770, RZ ;  /* 0x000077700d197816 */ /* 0x000fe400000000ff */
[----:B------:R-:W-:Y:S01]  /*6f80*/  LEA.HI.X.SX32 R21, R17, R0, 0x1, P6 ;  /* 0x0000000011157211 */ /* 0x000fe200030f0eff */
[----:B------:R-:W-:Y:S01]  /*6f90*/  IMAD R17, R3, 0x2, R17 ;  /* 0x0000000203117824 */ /* 0x000fe200078e0211 */
[----:B------:R-:W-:Y:S01]  /*6fa0*/  LOP3.LUT R12, R68, 0x30, RZ, 0xfc, !PT ;  /* 0x00000030440c7812 */ /* 0x000fe200078efcff */
[----:B------:R0:W-:Y:S01]  /*6fb0*/  @P5 STG.E.U8 desc[UR16][R8.64], R25 ;  /* 0x0000001908005986 */ /* 0x0001e2000c101110 */
[----:B------:R-:W-:Y:S01]  /*6fc0*/  PRMT R23, R13, 0x7771, RZ ;  /* 0x000077710d177816 */ /* 0x000fe200000000ff */
[----:B-1----:R-:W-:Y:S01]  /*6fd0*/  IMAD R11, R3, 0x2, R17 ;  /* 0x00000002030b7824 */ /* 0x002fe200078e0211 */
[----:B------:R-:W-:-:S02]  /*6fe0*/  PRMT R27, R13, 0x7772, RZ ;  /* 0x000077720d1b7816 */ /* 0x000fc400000000ff */
[----:B------:R-:W-:Y:S01]  /*6ff0*/  ISETP.LT.AND P5, PT, R12, UR11, !P0 ;  /* 0x0000000b0c007c0c */ /* 0x000fe2000c7a1270 */
[----:B------:R1:W-:Y:S01]  /*7000*/  @P2 STG.E.U8 desc[UR16][R18.64], R23 ;  /* 0x0000001712002986 */ /* 0x0003e2000c101110 */
[----:B------:R-:W-:-:S03]  /*7010*/  LOP3.LUT R12, R68, 0x32, RZ, 0xfc, !PT ;  /* 0x00000032440c7812 */ /* 0x000fc600078efcff */
[----:B------:R2:W-:Y:S01]  /*7020*/  @P4 STG.E.U8 desc[UR16][R20.64], R27 ;  /* 0x0000001b14004986 */ /* 0x0005e2000c101110 */
[----:B------:R-:W-:Y:S02]  /*7030*/  ISETP.LT.AND P2, PT, R12, UR11, !P0 ;  /* 0x0000000b0c007c0c */ /* 0x000fe4000c741270 */
[----:B0-----:R-:W-:Y:S02]  /*7040*/  LOP3.LUT R9, R68, 0x34, RZ, 0xfc, !PT ;  /* 0x0000003444097812 */ /* 0x001fe400078efcff */
[----:B------:R-:W-:Y:S02]  /*7050*/  IADD3 R8, P6, PT, R17, R2, RZ ;  /* 0x0000000211087210 */ /* 0x000fe40007fde0ff */
[----:B------:R-:W-:Y:S02]  /*7060*/  ISETP.LT.AND P4, PT, R9, UR11, !P0 ;  /* 0x0000000b09007c0c */ /* 0x000fe4000c781270 */
[----:B------:R-:W-:Y:S02]  /*7070*/  LEA.HI.X.SX32 R9, R17, R0, 0x1, P6 ;  /* 0x0000000011097211 */ /* 0x000fe400030f0eff */
[----:B-1----:R-:W-:Y:S01]  /*7080*/  PRMT R23, R13, 0x7773, RZ ;  /* 0x000077730d177816 */ /* 0x002fe200000000ff */
[----:B------:R-:W-:Y:S01]  /*7090*/  IMAD R13, R3, 0x2, R11 ;  /* 0x00000002030d7824 */ /* 0x000fe200078e020b */
[----:B------:R-:W-:-:S02]  /*70a0*/  IADD3 R10, P6, PT, R11, R2, RZ ;  /* 0x000000020b0a7210 */ /* 0x000fc40007fde0ff */
[----:B------:R-:W-:Y:S01]  /*70b0*/  LOP3.LUT R12, R68, 0x36, RZ, 0xfc, !PT ;  /* 0x00000036440c7812 */ /* 0x000fe200078efcff */
[----:B------:R0:W-:Y:S01]  /*70c0*/  @P3 STG.E.U8 desc[UR16][R8.64], R23 ;  /* 0x0000001708003986 */ /* 0x0001e2000c101110 */
[----:B------:R-:W-:Y:S01]  /*70d0*/  PRMT R25, R14, 0x7770, RZ ;  /* 0x000077700e197816 */ /* 0x000fe200000000ff */
[----:B------:R-:W-:Y:S01]  /*70e0*/  IMAD R17, R3, 0x2, R13 ;  /* 0x0000000203117824 */ /* 0x000fe200078e020d */
[----:B------:R-:W-:Y:S02]  /*70f0*/  LEA.HI.X.SX32 R11, R11, R0, 0x1, P6 ;  /* 0x000000000b0b7211 */ /* 0x000fe400030f0eff */
[----:B------:R-:W-:Y:S02]  /*7100*/  ISETP.LT.AND P3, PT, R12, UR11, !P0 ;  /* 0x0000000b0c007c0c */ /* 0x000fe4000c761270 */
[----:B------:R-:W-:Y:S01]  /*7110*/  IADD3 R12, P6, PT, R13, R2, RZ ;  /* 0x000000020d0c7210 */ /* 0x000fe20007fde0ff */
[----:B------:R1:W-:Y:S01]  /*7120*/  @P5 STG.E.U8 desc[UR16][R10.64], R25 ;  /* 0x000000190a005986 */ /* 0x0003e2000c101110 */
[----:B------:R-:W-:-:S02]  /*7130*/  LOP3.LUT R18, R68, 0x38, RZ, 0xfc, !PT ;  /* 0x0000003844127812 */ /* 0x000fc400078efcff */
[----:B------:R-:W-:Y:S02]  /*7140*/  LEA.HI.X.SX32 R13, R13, R0, 0x1, P6 ;  /* 0x000000000d0d7211 */ /* 0x000fe400030f0eff */
[----:B------:R-:W-:Y:S02]  /*7150*/  ISETP.LT.AND P5, PT, R18, UR11, !P0 ;  /* 0x0000000b12007c0c */ /* 0x000fe4000c7a1270 */
[C---:B------:R-:W-:Y:S02]  /*7160*/  IADD3 R18, P6, PT, R17.reuse, R2, RZ ;  /* 0x0000000211127210 */ /* 0x040fe40007fde0ff */
[C---:B--2---:R-:W-:Y:S02]  /*7170*/  PRMT R21, R14.reuse, 0x7771, RZ ;  /* 0x000077710e157816 */ /* 0x044fe400000000ff */
[----:B------:R-:W-:Y:S01]  /*7180*/  LEA.HI.X.SX32 R19, R17, R0, 0x1, P6 ;  /* 0x0000000011137211 */ /* 0x000fe200030f0eff */
[C---:B------:R-:W-:Y:S01]  /*7190*/  IMAD R17, R3.reuse, 0x2, R17 ;  /* 0x0000000203117824 */ /* 0x040fe200078e0211 */
[----:B0-----:R-:W-:Y:S01]  /*71a0*/  PRMT R23, R14, 0x7772, RZ ;  /* 0x000077720e177816 */ /* 0x001fe200000000ff */
[----:B------:R0:W-:Y:S01]  /*71b0*/  @P2 STG.E.U8 desc[UR16][R12.64], R21 ;  /* 0x000000150c002986 */ /* 0x0001e2000c101110 */
[----:B------:R-:W-:Y:S01]  /*71c0*/  LOP3.LUT R9, R68, 0x3c, RZ, 0xfc, !PT ;  /* 0x0000003c44097812 */ /* 0x000fe200078efcff */
[----:B-1----:R-:W-:Y:S01]  /*71d0*/  IMAD R11, R3, 0x2, R17 ;  /* 0x00000002030b7824 */ /* 0x002fe200078e0211 */
[----:B------:R-:W-:Y:S01]  /*71e0*/  IADD3 R8, P6, PT, R17, R2, RZ ;  /* 0x0000000211087210 */ /* 0x000fe20007fde0ff */
[----:B------:R1:W-:Y:S01]  /*71f0*/  @P4 STG.E.U8 desc[UR16][R18.64], R23 ;  /* 0x0000001712004986 */ /* 0x0003e2000c101110 */
[----:B------:R-:W-:-:S02]  /*7200*/  ISETP.LT.AND P4, PT, R9, UR11, !P0 ;  /* 0x0000000b09007c0c */ /* 0x000fc4000c781270 */
[----:B------:R-:W-:Y:S02]  /*7210*/  LEA.HI.X.SX32 R9, R17, R0, 0x1, P6 ;  /* 0x0000000011097211 */ /* 0x000fe400030f0eff */
[----:B------:R-:W-:Y:S02]  /*7220*/  IADD3 R10, P6, PT, R11, R2, RZ ;  /* 0x000000020b0a7210 */ /* 0x000fe40007fde0ff */
[----:B------:R-:W-:Y:S01]  /*7230*/  LOP3.LUT R20, R68, 0x3a, RZ, 0xfc, !PT ;  /* 0x0000003a44147812 */ /* 0x000fe200078efcff */
[----:B0-----:R-:W-:Y:S01]  /*7240*/  IMAD R13, R3, 0x2, R11 ;  /* 0x00000002030d7824 */ /* 0x001fe200078e020b */
[----:B------:R-:W-:Y:S02]  /*7250*/  LEA.HI.X.SX32 R11, R11, R0, 0x1, P6 ;  /* 0x000000000b0b7211 */ /* 0x000fe400030f0eff */
[----:B------:R-:W-:Y:S01]  /*7260*/  ISETP.LT.AND P2, PT, R20, UR11, !P0 ;  /* 0x0000000b14007c0c */ /* 0x000fe2000c741270 */
[----:B------:R-:W-:Y:S01]  /*7270*/  IMAD R17, R3, 0x2, R13 ;  /* 0x0000000203117824 */ /* 0x000fe200078e020d */
[----:B------:R-:W-:-:S02]  /*7280*/  IADD3 R12, P6, PT, R13, R2, RZ ;  /* 0x000000020d0c7210 */ /* 0x000fc40007fde0ff */
[----:B------:R-:W-:Y:S02]  /*7290*/  PRMT R21, R14, 0x7773, RZ ;  /* 0x000077730e157816 */ /* 0x000fe400000000ff */
[----:B------:R-:W-:Y:S02]  /*72a0*/  LEA.HI.X.SX32 R13, R13, R0, 0x1, P6 ;  /* 0x000000000d0d7211 */ /* 0x000fe400030f0eff */
[----:B-1----:R-:W-:Y:S01]  /*72b0*/  IADD3 R18, P6, PT, R17, R2, RZ ;  /* 0x0000000211127210 */ /* 0x002fe20007fde0ff */
[----:B------:R0:W-:Y:S01]  /*72c0*/  @P3 STG.E.U8 desc[UR16][R8.64], R21 ;  /* 0x0000001508003986 */ /* 0x0001e2000c101110 */
[----:B------:R-:W-:Y:S02]  /*72d0*/  LOP3.LUT R20, R68, 0x3e, RZ, 0xfc, !PT ;  /* 0x0000003e44147812 */ /* 0x000fe400078efcff */
[----:B------:R-:W-:Y:S02]  /*72e0*/  PRMT R25, R15, 0x7770, RZ ;  /* 0x000077700f197816 */ /* 0x000fe400000000ff */
[----:B------:R-:W-:Y:S01]  /*72f0*/  LEA.HI.X.SX32 R19, R17, R0, 0x1, P6 ;  /* 0x0000000011137211 */ /* 0x000fe200030f0eff */
[----:B------:R-:W-:Y:S01]  /*7300*/  IMAD R17, R3, 0x2, R17 ;  /* 0x0000000203117824 */ /* 0x000fe200078e0211 */
[----:B------:R-:W-:Y:S01]  /*7310*/  ISETP.LT.AND P3, PT, R20, UR11, !P0 ;  /* 0x0000000b14007c0c */ /* 0x000fe2000c761270 */
[----:B------:R1:W-:Y:S01]  /*7320*/  @P5 STG.E.U8 desc[UR16][R10.64], R25 ;  /* 0x000000190a005986 */ /* 0x0003e2000c101110 */
[----:B------:R-:W-:-:S02]  /*7330*/  PRMT R23, R15, 0x7771, RZ ;  /* 0x000077710f177816 */ /* 0x000fc400000000ff */
[C---:B------:R-:W-:Y:S02]  /*7340*/  LOP3.LUT R14, R68.reuse, 0x40, RZ, 0xfc, !PT ;  /* 0x00000040440e7812 */ /* 0x040fe400078efcff */
[----:B0-----:R-:W-:Y:S01]  /*7350*/  PRMT R21, R15, 0x7772, RZ ;  /* 0x000077720f157816 */ /* 0x001fe200000000ff */
[----:B------:R0:W-:Y:S01]  /*7360*/  @P2 STG.E.U8 desc[UR16][R12.64], R23 ;  /* 0x000000170c002986 */ /* 0x0001e2000c101110 */
[----:B------:R-:W-:Y:S02]  /*7370*/  LOP3.LUT R9, R68, 0x44, RZ, 0xfc, !PT ;  /* 0x0000004444097812 */ /* 0x000fe400078efcff */
[----:B------:R-:W-:Y:S01]  /*7380*/  IADD3 R8, P6, PT, R17, R2, RZ ;  /* 0x0000000211087210 */ /* 0x000fe20007fde0ff */
[----:B------:R2:W-:Y:S01]  /*7390*/  @P4 STG.E.U8 desc[UR16][R18.64], R21 ;  /* 0x0000001512004986 */ /* 0x0005e2000c101110 */
[----:B------:R-:W-:Y:S01]  /*73a0*/  ISETP.LT.AND P5, PT, R14, UR11, !P0 ;  /* 0x0000000b0e007c0c */ /* 0x000fe2000c7a1270 */
[----:B-1----:R-:W-:Y:S01]  /*73b0*/  IMAD R11, R3, 0x2, R17 ;  /* 0x00000002030b7824 */ /* 0x002fe200078e0211 */
[----:B------:R-:W-:-:S02]  /*73c0*/  ISETP.LT.AND P4, PT, R9, UR11, !P0 ;  /* 0x0000000b09007c0c */ /* 0x000fc4000c781270 */
[----:B------:R-:W-:Y:S02]  /*73d0*/  PRMT R25, R15, 0x7773, RZ ;  /* 0x000077730f197816 */ /* 0x000fe400000000ff */
[----:B------:R-:W-:Y:S01]  /*73e0*/  LEA.HI.X.SX32 R9, R17, R0, 0x1, P6 ;  /* 0x0000000011097211 */ /* 0x000fe200030f0eff */
[----:B0-----:R-:W-:Y:S01]  /*73f0*/  IMAD R13, R3, 0x2, R11 ;  /* 0x00000002030d7824 */ /* 0x001fe200078e020b */
[----:B------:R-:W-:Y:S02]  /*7400*/  IADD3 R10, P6, PT, R11, R2, RZ ;  /* 0x000000020b0a7210 */ /* 0x000fe40007fde0ff */
[C---:B------:R-:W-:Y:S01]  /*7410*/  LOP3.LUT R14, R68.reuse, 0x42, RZ, 0xfc, !PT ;  /* 0x00000042440e7812 */ /* 0x040fe200078efcff */
[----:B------:R0:W-:Y:S01]  /*7420*/  @P3 STG.E.U8 desc[UR16][R8.64], R25 ;  /* 0x0000001908003986 */ /* 0x0001e2000c101110 */
[----:B------:R-:W-:Y:S01]  /*7430*/  LOP3.LUT R12, R68, 0x46, RZ, 0xfc, !PT ;  /* 0x00000046440c7812 */ /* 0x000fe200078efcff */
[----:B------:R-:W-:Y:S01]  /*7440*/  IMAD R17, R3, 0x2, R13 ;  /* 0x0000000203117824 */ /* 0x000fe200078e020d */
[----:B------:R-:W-:-:S02]  /*7450*/  PRMT R23, R4, 0x7770, RZ ;  /* 0x0000777004177816 */ /* 0x000fc400000000ff */
[----:B------:R-:W-:Y:S02]  /*7460*/  LEA.HI.X.SX32 R11, R11, R0, 0x1, P6 ;  /* 0x000000000b0b7211 */ /* 0x000fe400030f0eff */
[----:B------:R-:W-:Y:S02]  /*7470*/  ISETP.LT.AND P2, PT, R14, UR11, !P0 ;  /* 0x0000000b0e007c0c */ /* 0x000fe4000c741270 */
[----:B------:R-:W-:Y:S01]  /*7480*/  ISETP.LT.AND P3, PT, R12, UR11, !P0 ;  /* 0x0000000b0c007c0c */ /* 0x000fe2000c761270 */
[----:B------:R1:W-:Y:S01]  /*7490*/  @P5 STG.E.U8 desc[UR16][R10.64], R23 ;  /* 0x000000170a005986 */ /* 0x0003e2000c101110 */
[C---:B------:R-:W-:Y:S02]  /*74a0*/  IADD3 R12, P6, PT, R13.reuse, R2, RZ ;  /* 0x000000020d0c7210 */ /* 0x040fe40007fde0ff */
[----:B------:R-:W-:Y:S02]  /*74b0*/  LOP3.LUT R14, R68, 0x48, RZ, 0xfc, !PT ;  /* 0x00000048440e7812 */ /* 0x000fe400078efcff */
[----:B------:R-:W-:-:S02]  /*74c0*/  LEA.HI.X.SX32 R13, R13, R0, 0x1, P6 ;  /* 0x000000000d0d7211 */ /* 0x000fc400030f0eff */
[----:B------:R-:W-:Y:S02]  /*74d0*/  ISETP.LT.AND P5, PT, R14, UR11, !P0 ;  /* 0x0000000b0e007c0c */ /* 0x000fe4000c7a1270 */
[C---:B------:R-:W-:Y:S02]  /*74e0*/  IADD3 R14, P6, PT, R17.reuse, R2, RZ ;  /* 0x00000002110e7210 */ /* 0x040fe40007fde0ff */
[C---:B--2---:R-:W-:Y:S02]  /*74f0*/  PRMT R21, R4.reuse, 0x7771, RZ ;  /* 0x0000777104157816 */ /* 0x044fe400000000ff */
[----:B------:R-:W-:Y:S01]  /*7500*/  LEA.HI.X.SX32 R15, R17, R0, 0x1, P6 ;  /* 0x00000000110f7211 */ /* 0x000fe200030f0eff */
[C---:B------:R-:W-:Y:S01]  /*7510*/  IMAD R17, R3.reuse, 0x2, R17 ;  /* 0x0000000203117824 */ /* 0x040fe200078e0211 */
[----:B------:R-:W-:Y:S01]  /*7520*/  PRMT R19, R4, 0x7772, RZ ;  /* 0x0000777204137816 */ /* 0x000fe200000000ff */
[----:B------:R2:W-:Y:S01]  /*7530*/  @P2 STG.E.U8 desc[UR16][R12.64], R21 ;  /* 0x000000150c002986 */ /* 0x0005e2000c101110 */
[----:B0-----:R-:W-:Y:S01]  /*7540*/  LOP3.LUT R9, R68, 0x4c, RZ, 0xfc, !PT ;  /* 0x0000004c44097812 */ /* 0x001fe200078efcff */
[----:B-1----:R-:W-:Y:S01]  /*7550*/  IMAD R11, R3, 0x2, R17 ;  /* 0x00000002030b7824 */ /* 0x002fe200078e0211 */
[----:B------:R-:W-:Y:S01]  /*7560*/  IADD3 R8, P6, PT, R17, R2, RZ ;  /* 0x0000000211087210 */ /* 0x000fe20007fde0ff */
[----:B------:R0:W-:Y:S01]  /*7570*/  @P4 STG.E.U8 desc[UR16][R14.64], R19 ;  /* 0x000000130e004986 */ /* 0x0001e2000c101110 */
[----:B------:R-:W-:-:S02]  /*7580*/  ISETP.LT.AND P4, PT, R9, UR11, !P0 ;  /* 0x0000000b09007c0c */ /* 0x000fc4000c781270 */
[----:B------:R-:W-:Y:S02]  /*7590*/  LEA.HI.X.SX32 R9, R17, R0, 0x1, P6 ;  /* 0x0000000011097211 */ /* 0x000fe400030f0eff */
[----:B------:R-:W-:Y:S02]  /*75a0*/  IADD3 R10, P6, PT, R11, R2, RZ ;  /* 0x000000020b0a7210 */ /* 0x000fe40007fde0ff */
[----:B------:R-:W-:Y:S01]  /*75b0*/  LOP3.LUT R18, R68, 0x4a, RZ, 0xfc, !PT ;  /* 0x0000004a44127812 */ /* 0x000fe200078efcff */
[----:B--2---:R-:W-:Y:S01]  /*75c0*/  IMAD R13, R3, 0x2, R11 ;  /* 0x00000002030d7824 */ /* 0x004fe200078e020b */
[----:B------:R-:W-:Y:S02]  /*75d0*/  LEA.HI.X.SX32 R11, R11, R0, 0x1, P6 ;  /* 0x000000000b0b7211 */ /* 0x000fe400030f0eff */
[----:B------:R-:W-:Y:S01]  /*75e0*/  ISETP.LT.AND P2, PT, R18, UR11, !P0 ;  /* 0x0000000b12007c0c */ /* 0x000fe2000c741270 */
[----:B------:R-:W-:Y:S01]  /*75f0*/  IMAD R17, R3, 0x2, R13 ;  /* 0x0000000203117824 */ /* 0x000fe200078e020d */
[----:B------:R-:W-:-:S02]  /*7600*/  IADD3 R12, P6, PT, R13, R2, RZ ;  /* 0x000000020d0c7210 */ /* 0x000fc40007fde0ff */
[----:B------:R-:W-:Y:S02]  /*7610*/  PRMT R23, R4, 0x7773, RZ ;  /* 0x0000777304177816 */ /* 0x000fe400000000ff */
[----:B------:R-:W-:Y:S02]  /*7620*/  PRMT R21, R5, 0x7770, RZ ;  /* 0x0000777005157816 */ /* 0x000fe400000000ff */
[----:B------:R-:W-:Y:S01]  /*7630*/  LEA.HI.X.SX32 R13, R13, R0, 0x1, P6 ;  /* 0x000000000d0d7211 */ /* 0x000fe200030f0eff */
[----:B------:R1:W-:Y:S01]  /*7640*/  @P3 STG.E.U8 desc[UR16][R8.64], R23 ;  /* 0x0000001708003986 */ /* 0x0003e2000c101110 */
[----:B------:R-:W-:Y:S02]  /*7650*/  LOP3.LUT R4, R68, 0x50, RZ, 0xfc, !PT ;  /* 0x0000005044047812 */ /* 0x000fe400078efcff */
[----:B0-----:R-:W-:Y:S01]  /*7660*/  IADD3 R14, P6, PT, R17, R2, RZ ;  /* 0x00000002110e7210 */ /* 0x001fe20007fde0ff */
[----:B------:R0:W-:Y:S01]  /*7670*/  @P5 STG.E.U8 desc[UR16][R10.64], R21 ;  /* 0x000000150a005986 */ /* 0x0001e2000c101110 */
[----:B------:R-:W-:-:S02]  /*7680*/  PRMT R19, R5, 0x7771, RZ ;  /* 0x0000777105137816 */ /* 0x000fc400000000ff */
[----:B------:R-:W-:Y:S02]  /*7690*/  ISETP.LT.AND P5, PT, R4, UR11, !P0 ;  /* 0x0000000b04007c0c */ /* 0x000fe4000c7a1270 */
[----:B------:R-:W-:Y:S01]  /*76a0*/  LEA.HI.X.SX32 R15, R17, R0, 0x1, P6 ;  /* 0x00000000110f7211 */ /* 0x000fe200030f0eff */
[----:B------:R-:W-:Y:S01]  /*76b0*/  IMAD R17, R3, 0x2, R17 ;  /* 0x0000000203117824 */ /* 0x000fe200078e0211 */
[----:B------:R-:W-:Y:S01]  /*76c0*/  LOP3.LUT R4, R68, 0x52, RZ, 0xfc, !PT ;  /* 0x0000005244047812 */ /* 0x000fe200078efcff */
[----:B------:R2:W-:Y:S01]  /*76d0*/  @P2 STG.E.U8 desc[UR16][R12.64], R19 ;  /* 0x000000130c002986 */ /* 0x0005e2000c101110 */
[----:B-1----:R-:W-:Y:S02]  /*76e0*/  PRMT R23, R5, 0x7772, RZ ;  /* 0x0000777205177816 */ /* 0x002fe400000000ff */
[----:B------:R-:W-:Y:S01]  /*76f0*/  ISETP.LT.AND P2, PT, R4, UR11, !P0 ;  /* 0x0000000b04007c0c */ /* 0x000fe2000c741270 */
[----:B0-----:R-:W-:Y:S01]  /*7700*/  IMAD R11, R3, 0x2, R17 ;  /* 0x00000002030b7824 */ /* 0x001fe200078e0211 */
[C---:B------:R-:W-:Y:S01]  /*7710*/  LOP3.LUT R18, R68.reuse, 0x4e, RZ, 0xfc, !PT ;  /* 0x0000004e44127812 */ /* 0x040fe200078efcff */
[----:B------:R0:W-:Y:S01]  /*7720*/  @P4 STG.E.U8 desc[UR16][R14.64], R23 ;  /* 0x000000170e004986 */ /* 0x0001e2000c101110 */
[----:B------:R-:W-:-:S02]  /*7730*/  LOP3.LUT R4, R68, 0x54, RZ, 0xfc, !PT ;  /* 0x0000005444047812 */ /* 0x000fc400078efcff */
[C---:B------:R-:W-:Y:S02]  /*7740*/  IADD3 R8, P6, PT, R17.reuse, R2, RZ ;  /* 0x0000000211087210 */ /* 0x040fe40007fde0ff */
[----:B------:R-:W-:Y:S02]  /*7750*/  ISETP.LT.AND P3, PT, R18, UR11, !P0 ;  /* 0x0000000b12007c0c */ /* 0x000fe4000c761270 */
[----:B------:R-:W-:Y:S02]  /*7760*/  ISETP.LT.AND P4, PT, R4, UR11, !P0 ;  /* 0x0000000b04007c0c */ /* 0x000fe4000c781270 */
[----:B------:R-:W-:Y:S01]  /*7770*/  LEA.HI.X.SX32 R9, R17, R0, 0x1, P6 ;  /* 0x0000000011097211 */ /* 0x000fe200030f0eff */
[----:B------:R-:W-:Y:S01]  /*7780*/  IMAD R17, R3, 0x2, R11 ;  /* 0x0000000203117824 */ /* 0x000fe200078e020b */
[----:B------:R-:W-:Y:S02]  /*7790*/  IADD3 R4, P6, PT, R11, R2, RZ ;  /* 0x000000020b047210 */ /* 0x000fe40007fde0ff */
[----:B--2---:R-:W-:-:S02]  /*77a0*/  PRMT R19, R5, 0x7773, RZ ;  /* 0x0000777305137816 */ /* 0x004fc400000000ff */
[----:B------:R-:W-:Y:S02]  /*77b0*/  LEA.HI.X.SX32 R5, R11, R0, 0x1, P6 ;  /* 0x000000000b057211 */ /* 0x000fe400030f0eff */
[C---:B------:R-:W-:Y:S01]  /*77c0*/  IADD3 R12, P6, PT, R17.reuse, R2, RZ ;  /* 0x00000002110c7210 */ /* 0x040fe20007fde0ff */
[----:B------:R1:W-:Y:S01]  /*77d0*/  @P3 STG.E.U8 desc[UR16][R8.64], R19 ;  /* 0x0000001308003986 */ /* 0x0003e2000c101110 */
[----:B------:R-:W-:Y:S02]  /*77e0*/  PRMT R21, R6, 0x7770, RZ ;  /* 0x0000777006157816 */ /* 0x000fe400000000ff */
[----:B------:R-:W-:Y:S02]  /*77f0*/  LOP3.LUT R10, R68, 0x56, RZ, 0xfc, !PT ;  /* 0x00000056440a7812 */ /* 0x000fe400078efcff */
[----:B------:R-:W-:Y:S01]  /*7800*/  LEA.HI.X.SX32 R13, R17, R0, 0x1, P6 ;  /* 0x00000000110d7211 */ /* 0x000fe200030f0eff */
[----:B------:R-:W-:Y:S01]  /*7810*/  IMAD R17, R3, 0x2, R17 ;  /* 0x0000000203117824 */ /* 0x000fe200078e0211 */
[----:B0-----:R-:W-:Y:S01]  /*7820*/  PRMT R23, R6, 0x7771, RZ ;  /* 0x0000777106177816 */ /* 0x001fe200000000ff */
[----:B------:R0:W-:Y:S01]  /*7830*/  @P5 STG.E.U8 desc[UR16][R4.64], R21 ;  /* 0x0000001504005986 */ /* 0x0001e2000c101110 */
[----:B------:R-:W-:-:S02]  /*7840*/  ISETP.LT.AND P3, PT, R10, UR11, !P0 ;  /* 0x0000000b0a007c0c */ /* 0x000fc4000c761270 */
[C---:B------:R-:W-:Y:S01]  /*7850*/  LOP3.LUT R11, R68.reuse, 0x58, RZ, 0xfc, !PT ;  /* 0x00000058440b7812 */ /* 0x040fe200078efcff */
[----:B------:R2:W-:Y:S01]  /*7860*/  @P2 STG.E.U8 desc[UR16][R12.64], R23 ;  /* 0x000000170c002986 */ /* 0x0005e2000c101110 */
[----:B------:R-:W-:Y:S01]  /*7870*/  LOP3.LUT R10, R68, 0x5a, RZ, 0xfc, !PT ;  /* 0x0000005a440a7812 */ /* 0x000fe200078efcff */
[----:B-1----:R-:W-:Y:S01]  /*7880*/  IMAD R19, R3, 0x2, R17 ;  /* 0x0000000203137824 */ /* 0x002fe200078e0211 */
[----:B------:R-:W-:Y:S02]  /*7890*/  IADD3 R14, P2, PT, R17, R2, RZ ;  /* 0x00000002110e7210 */ /* 0x000fe40007f5e0ff */
[----:B------:R-:W-:Y:S02]  /*78a0*/  ISETP.LT.AND P5, PT, R11, UR11, !P0 ;  /* 0x0000000b0b007c0c */ /* 0x000fe4000c7a1270 */
[----:B------:R-:W-:Y:S02]  /*78b0*/  ISETP.LT.AND P6, PT, R10, UR11, !P0 ;  /* 0x0000000b0a007c0c */ /* 0x000fe4000c7c1270 */
[----:B------:R-:W-:Y:S01]  /*78c0*/  LEA.HI.X.SX32 R15, R17, R0, 0x1, P2 ;  /* 0x00000000110f7211 */ /* 0x000fe200010f0eff */
[----:B------:R1:W3:Y:S01]  /*78d0*/  LDS.128 R8, [R16+0x800] ;  /* 0x0008000010087984 */ /* 0x0002e20000000c00 */
[----:B------:R-:W-:Y:S01]  /*78e0*/  PRMT R25, R6, 0x7772, RZ ;  /* 0x0000777206197816 */ /* 0x000fe200000000ff */
[----:B------:R-:W-:Y:S01]  /*78f0*/  IMAD R17, R3, 0x2, R19 ;  /* 0x0000000203117824 */ /* 0x000fe200078e0213 */
[----:B0-----:R-:W-:-:S02]  /*7900*/  IADD3 R4, P2, PT, R19, R2, RZ ;  /* 0x0000000213047210 */ /* 0x001fc40007f5e0ff */
[----:B------:R-:W-:Y:S01]  /*7910*/  LOP3.LUT R18, R68, 0x5c, RZ, 0xfc, !PT ;  /* 0x0000005c44127812 */ /* 0x000fe200078efcff */
[----:B------:R0:W-:Y:S01]  /*7920*/  @P4 STG.E.U8 desc[UR16][R14.64], R25 ;  /* 0x000000190e004986 */ /* 0x0001e2000c101110 */
[----:B------:R-:W-:Y:S01]  /*7930*/  LEA.HI.X.SX32 R5, R19, R0, 0x1, P2 ;  /* 0x0000000013057211 */ /* 0x000fe200010f0eff */
[----:B------:R-:W-:Y:S01]  /*7940*/  IMAD R19, R3, 0x2, R17 ;  /* 0x0000000203137824 */ /* 0x000fe200078e0211 */
[C---:B--2---:R-:W-:Y:S02]  /*7950*/  IADD3 R12, P4, PT, R17.reuse, R2, RZ ;  /* 0x00000002110c7210 */ /* 0x044fe40007f9e0ff */
[----:B------:R-:W-:Y:S02]  /*7960*/  PRMT R21, R6, 0x7773, RZ ;  /* 0x0000777306157816 */ /* 0x000fe400000000ff */
[----:B------:R-:W-:Y:S02]  /*7970*/  LEA.HI.X.SX32 R13, R17, R0, 0x1, P4 ;  /* 0x00000000110d7211 */ /* 0x000fe400020f0eff */
[----:B-1----:R-:W-:Y:S01]  /*7980*/  IADD3 R16, P4, PT, R19, R2, RZ ;  /* 0x0000000213107210 */ /* 0x002fe20007f9e0ff */
[----:B------:R1:W-:Y:S01]  /*7990*/  @P3 STG.E.U8 desc[UR16][R4.64], R21 ;  /* 0x0000001504003986 */ /* 0x0003e2000c101110 */
[----:B------:R-:W-:-:S02]  /*79a0*/  PRMT R23, R7, 0x7770, RZ ;  /* 0x0000777007177816 */ /* 0x000fc400000000ff */
[----:B------:R-:W-:Y:S01]  /*79b0*/  LEA.HI.X.SX32 R17, R19, R0, 0x1, P4 ;  /* 0x0000000013117211 */ /* 0x000fe200020f0eff */
[----:B------:R-:W-:Y:S01]  /*79c0*/  IMAD R19, R3, 0x2, R19 ;  /* 0x0000000203137824 */ /* 0x000fe200078e0213 */
[----:B0-----:R-:W-:Y:S01]  /*79d0*/  PRMT R25, R7, 0x7771, RZ ;  /* 0x0000777107197816 */ /* 0x001fe200000000ff */
[----:B------:R0:W-:Y:S01]  /*79e0*/  @P5 STG.E.U8 desc[UR16][R12.64], R23 ;  /* 0x000000170c005986 */ /* 0x0001e2000c101110 */
[----:B------:R-:W-:Y:S01]  /*79f0*/  ISETP.LT.AND P2, PT, R18, UR11, !P0 ;  /* 0x0000000b12007c0c */ /* 0x000fe2000c741270 */
[----:B------:R-:W-:Y:S01]  /*7a00*/  IMAD R15, R3, 0x2, R19 ;  /* 0x00000002030f7824 */ /* 0x000fe200078e0213 */
[C---:B------:R-:W-:Y:S01]  /*7a10*/  LOP3.LUT R6, R68.reuse, 0x5e, RZ, 0xfc, !PT ;  /* 0x0000005e44067812 */ /* 0x040fe200078efcff */
[----:B------:R3:W-:Y:S01]  /*7a20*/  @P6 STG.E.U8 desc[UR16][R16.64], R25 ;  /* 0x0000001910006986 */ /* 0x0007e2000c101110 */
[C---:B------:R-:W-:Y:S02]  /*7a30*/  LOP3.LUT R14, R68.reuse, 0x66, RZ, 0xfc, !PT ;  /* 0x00000066440e7812 */ /* 0x040fe400078efcff */
[----:B-1----:R-:W-:-:S02]  /*7a40*/  LOP3.LUT R5, R68, 0x62, RZ, 0xfc, !PT ;  /* 0x0000006244057812 */ /* 0x002fc400078efcff */
[----:B------:R-:W-:Y:S02]  /*7a50*/  ISETP.LT.AND P3, PT, R6, UR11, !P0 ;  /* 0x0000000b06007c0c */ /* 0x000fe4000c761270 */
[----:B------:R-:W-:Y:S02]  /*7a60*/  IADD3 R4, P6, PT, R19, R2, RZ ;  /* 0x0000000213047210 */ /* 0x000fe40007fde0ff */
[----:B------:R-:W-:Y:S02]  /*7a70*/  LOP3.LUT R6, R68, 0x60, RZ, 0xfc, !PT ;  /* 0x0000006044067812 */ /* 0x000fe400078efcff */
[----:B------:R-:W-:Y:S02]  /*7a80*/  ISETP.LT.AND P5, PT, R5, UR11, !P0 ;  /* 0x0000000b05007c0c */ /* 0x000fe4000c7a1270 */
[----:B------:R-:W-:Y:S01]  /*7a90*/  LEA.HI.X.SX32 R5, R19, R0, 0x1, P6 ;  /* 0x0000000013057211 */ /* 0x000fe200030f0eff */
[----:B------:R-:W-:Y:S01]  /*7aa0*/  IMAD R19, R3, 0x2, R15 ;  /* 0x0000000203137824 */ /* 0x000fe200078e020f */
[----:B0-----:R-:W-:-:S02]  /*7ab0*/  PRMT R23, R7, 0x7772, RZ ;  /* 0x0000777207177816 */ /* 0x001fc400000000ff */
[----:B------:R-:W-:Y:S02]  /*7ac0*/  ISETP.LT.AND P4, PT, R6, UR11, !P0 ;  /* 0x0000000b06007c0c */ /* 0x000fe4000c781270 */
[----:B------:R-:W-:Y:S01]  /*7ad0*/  IADD3 R6, P6, PT, R15, R2, RZ ;  /* 0x000000020f067210 */ /* 0x000fe20007fde0ff */
[----:B------:R0:W-:Y:S01]  /*7ae0*/  @P2 STG.E.U8 desc[UR16][R4.64], R23 ;  /* 0x0000001704002986 */ /* 0x0001e2000c101110 */
[----:B------:R-:W-:Y:S02]  /*7af0*/  LOP3.LUT R12, R68, 0x64, RZ, 0xfc, !PT ;  /* 0x00000064440c7812 */ /* 0x000fe400078efcff */
[----:B------:R-:W-:Y:S02]  /*7b00*/  PRMT R21, R7, 0x7773, RZ ;  /* 0x0000777307157816 */ /* 0x000fe400000000ff */
[----:B------:R-:W-:Y:S02]  /*7b10*/  LEA.HI.X.SX32 R7, R15, R0, 0x1, P6 ;  /* 0x000000000f077211 */ /* 0x000fe400030f0eff */
[----:B------:R-:W-:-:S02]  /*7b20*/  ISETP.LT.AND P2, PT, R12, UR11, !P0 ;  /* 0x0000000b0c007c0c */ /* 0x000fc4000c741270 */
[C---:B------:R-:W-:Y:S01]  /*7b30*/  IADD3 R12, P6, PT, R19.reuse, R2, RZ ;  /* 0x00000002130c7210 */ /* 0x040fe20007fde0ff */
[----:B------:R1:W-:Y:S01]  /*7b40*/  @P3 STG.E.U8 desc[UR16][R6.64], R21 ;  /* 0x0000001506003986 */ /* 0x0003e2000c101110 */
[----:B---3--:R-:W-:Y:S02]  /*7b50*/  PRMT R25, R8, 0x7770, RZ ;  /* 0x0000777008197816 */ /* 0x008fe400000000ff */
[----:B------:R-:W-:Y:S01]  /*7b60*/  LEA.HI.X.SX32 R13, R19, R0, 0x1, P6 ;  /* 0x00000000130d7211 */ /* 0x000fe200030f0eff */
[C---:B------:R-:W-:Y:S01]  /*7b70*/  IMAD R19, R3.reuse, 0x2, R19 ;  /* 0x0000000203137824 */ /* 0x040fe200078e0213 */
[----:B------:R-:W-:Y:S02]  /*7b80*/  ISETP.LT.AND P3, PT, R14, UR11, !P0 ;  /* 0x0000000b0e007c0c */ /* 0x000fe4000c761270 */
[----:B------:R-:W-:Y:S01]  /*7b90*/  LOP3.LUT R14, R68, 0x68, RZ, 0xfc, !PT ;  /* 0x00000068440e7812 */ /* 0x000fe200078efcff */
[----:B------:R-:W-:Y:S01]  /*7ba0*/  IMAD R15, R3, 0x2, R19 ;  /* 0x00000002030f7824 */ /* 0x000fe200078e0213 */
[----:B0-----:R-:W-:Y:S01]  /*7bb0*/  IADD3 R4, P6, PT, R19, R2, RZ ;  /* 0x0000000213047210 */ /* 0x001fe20007fde0ff */
[----:B------:R0:W-:Y:S01]  /*7bc0*/  @P4 STG.E.U8 desc[UR16][R12.64], R25 ;  /* 0x000000190c004986 */ /* 0x0001e2000c101110 */
[----:B------:R-:W-:Y:S01]  /*7bd0*/  PRMT R23, R8, 0x7771, RZ ;  /* 0x0000777108177816 */ /* 0x000fe200000000ff */
[----:B------:R-:W-:Y:S01]  /*7be0*/  IMAD R17, R3, 0x2, R15 ;  /* 0x0000000203117824 */ /* 0x000fe200078e020f */
[----:B------:R-:W-:-:S02]  /*7bf0*/  LEA.HI.X.SX32 R5, R19, R0, 0x1, P6 ;  /* 0x0000000013057211 */ /* 0x000fc400030f0eff */
[----:B------:R-:W-:Y:S01]  /*7c00*/  ISETP.LT.AND P4, PT, R14, UR11, !P0 ;  /* 0x0000000b0e007c0c */ /* 0x000fe2000c781270 */
[----:B------:R-:W-:Y:S01]  /*7c10*/  IMAD R19, R3, 0x2, R17 ;  /* 0x0000000203137824 */ /* 0x000fe200078e0211 */
[C---:B-1----:R-:W-:Y:S01]  /*7c20*/  IADD3 R6, P6, PT, R15.reuse, R2, RZ ;  /* 0x000000020f067210 */ /* 0x042fe20007fde0ff */
[----:B------:R1:W-:Y:S01]  /*7c30*/  @P5 STG.E.U8 desc[UR16][R4.64], R23 ;  /* 0x0000001704005986 */ /* 0x0003e2000c101110 */
[----:B------:R-:W-:Y:S02]  /*7c40*/  LOP3.LUT R14, R68, 0x6a, RZ, 0xfc, !PT ;  /* 0x0000006a440e7812 */ /* 0x000fe400078efcff */
[----:B------:R-:W-:Y:S02]  /*7c50*/  PRMT R21, R8, 0x7772, RZ ;  /* 0x0000777208157816 */ /* 0x000fe400000000ff */
[----:B------:R-:W-:Y:S02]  /*7c60*/  LEA.HI.X.SX32 R7, R15, R0, 0x1, P6 ;  /* 0x000000000f077211 */ /* 0x000fe400030f0eff */
[----:B------:R-:W-:-:S02]  /*7c70*/  ISETP.LT.AND P5, PT, R14, UR11, !P0 ;  /* 0x0000000b0e007c0c */ /* 0x000fc4000c7a1270 */
[C---:B0-----:R-:W-:Y:S01]  /*7c80*/  IADD3 R12, P6, PT, R17.reuse, R2, RZ ;  /* 0x00000002110c7210 */ /* 0x041fe20007fde0ff */
[----:B------:R0:W-:Y:S01]  /*7c90*/  @P2 STG.E.U8 desc[UR16][R6.64], R21 ;  /* 0x0000001506002986 */ /* 0x0001e2000c101110 */
[----:B------:R-:W-:Y:S02]  /*7ca0*/  LOP3.LUT R14, R68, 0x6c, RZ, 0xfc, !PT ;  /* 0x0000006c440e7812 */ /* 0x000fe400078efcff */
[----:B------:R-:W-:Y:S02]  /*7cb0*/  LEA.HI.X.SX32 R13, R17, R0, 0x1, P6 ;  /* 0x00000000110d7211 */ /* 0x000fe400030f0eff */
[----:B------:R-:W-:Y:S02]  /*7cc0*/  ISETP.LT.AND P2, PT, R14, UR11, !P0 ;  /* 0x0000000b0e007c0c */ /* 0x000fe4000c741270 */
[----:B------:R-:W-:Y:S02]  /*7cd0*/  IADD3 R14, P6, PT, R19, R2, RZ ;  /* 0x00000002130e7210 */ /* 0x000fe40007fde0ff */
[----:B------:R-:W-:-:S02]  /*7ce0*/  PRMT R17, R8, 0x7773, RZ ;  /* 0x0000777308117816 */ /* 0x000fc400000000ff */
[----:B------:R-:W-:Y:S01]  /*7cf0*/  LEA.HI.X.SX32 R15, R19, R0, 0x1, P6 ;  /* 0x00000000130f7211 */ /* 0x000fe200030f0eff */
[----:B------:R-:W-:Y:S01]  /*7d00*/  IMAD R19, R3, 0x2, R19 ;  /* 0x0000000203137824 */ /* 0x000fe200078e0213 */
[----:B-1----:R-:W-:Y:S01]  /*7d10*/  PRMT R23, R9, 0x7770, RZ ;  /* 0x0000777009177816 */ /* 0x002fe200000000ff */
[----:B------:R1:W-:Y:S01]  /*7d20*/  @P3 STG.E.U8 desc[UR16][R12.64], R17 ;  /* 0x000000110c003986 */ /* 0x0003e2000c101110 */
[C---:B------:R-:W-:Y:S01]  /*7d30*/  LOP3.LUT R5, R68.reuse, 0x70, RZ, 0xfc, !PT ;  /* 0x0000007044057812 */ /* 0x040fe200078efcff */
[----:B0-----:R-:W-:Y:S01]  /*7d40*/  IMAD R7, R3, 0x2, R19 ;  /* 0x0000000203077824 */ /* 0x001fe200078e0213 */
[----:B------:R-:W-:Y:S01]  /*7d50*/  IADD3 R4, P6, PT, R19, R2, RZ ;  /* 0x0000000213047210 */ /* 0x000fe20007fde0ff */
[----:B------:R0:W-:Y:S01]  /*7d60*/  @P4 STG.E.U8 desc[UR16][R14.64], R23 ;  /* 0x000000170e004986 */ /* 0x0001e2000c101110 */
[----:B------:R-:W-:Y:S02]  /*7d70*/  LOP3.LUT R8, R68, 0x6e, RZ, 0xfc, !PT ;  /* 0x0000006e44087812 */ /* 0x000fe400078efcff */
[----:B------:R-:W-:-:S02]  /*7d80*/  ISETP.LT.AND P4, PT, R5, UR11, !P0 ;  /* 0x0000000b05007c0c */ /* 0x000fc4000c781270 */
[----:B------:R-:W-:Y:S02]  /*7d90*/  LEA.HI.X.SX32 R5, R19, R0, 0x1, P6 ;  /* 0x0000000013057211 */ /* 0x000fe400030f0eff */
[----:B------:R-:W-:Y:S01]  /*7da0*/  ISETP.LT.AND P3, PT, R8, UR11, !P0 ;  /* 0x0000000b08007c0c */ /* 0x000fe2000c761270 */
[----:B-1----:R-:W-:Y:S01]  /*7db0*/  IMAD R13, R3, 0x2, R7 ;  /* 0x00000002030d7824 */ /* 0x002fe200078e0207 */
[----:B------:R-:W-:Y:S02]  /*7dc0*/  PRMT R17, R9, 0x7771, RZ ;  /* 0x0000777109117816 */ /* 0x000fe400000000ff */
[----:B------:R-:W-:Y:S01]  /*7dd0*/  IADD3 R6, P6, PT, R7, R2, RZ ;  /* 0x0000000207067210 */ /* 0x000fe20007fde0ff */
[----:B0-----:R-:W-:Y:S01]  /*7de0*/  IMAD R15, R3, 0x2, R13 ;  /* 0x00000002030f7824 */ /* 0x001fe200078e020d */
[----:B------:R-:W-:Y:S01]  /*7df0*/  LOP3.LUT R8, R68, 0x72, RZ, 0xfc, !PT ;  /* 0x0000007244087812 */ /* 0x000fe200078efcff */
[----:B------:R0:W-:Y:S01]  /*7e00*/  @P5 STG.E.U8 desc[UR16][R4.64], R17 ;  /* 0x0000001104005986 */ /* 0x0001e2000c101110 */
[----:B------:R-:W-:-:S02]  /*7e10*/  PRMT R21, R9, 0x7772, RZ ;  /* 0x0000777209157816 */ /* 0x000fc400000000ff */
[----:B------:R-:W-:Y:S02]  /*7e20*/  LEA.HI.X.SX32 R7, R7, R0, 0x1, P6 ;  /* 0x0000000007077211 */ /* 0x000fe400030f0eff */
[----:B------:R-:W-:Y:S02]  /*7e30*/  ISETP.LT.AND P5, PT, R8, UR11, !P0 ;  /* 0x0000000b08007c0c */ /* 0x000fe4000c7a1270 */
[C---:B------:R-:W-:Y:S01]  /*7e40*/  IADD3 R12, P6, PT, R13.reuse, R2, RZ ;  /* 0x000000020d0c7210 */ /* 0x040fe20007fde0ff */
[----:B------:R1:W-:Y:S01]  /*7e50*/  @P2 STG.E.U8 desc[UR16][R6.64], R21 ;  /* 0x0000001506002986 */ /* 0x0003e2000c101110 */
[----:B------:R-:W-:Y:S02]  /*7e60*/  LOP3.LUT R8, R68, 0x74, RZ, 0xfc, !PT ;  /* 0x0000007444087812 */ /* 0x000fe400078efcff */
[----:B------:R-:W-:Y:S02]  /*7e70*/  LEA.HI.X.SX32 R13, R13, R0, 0x1, P6 ;  /* 0x000000000d0d7211 */ /* 0x000fe400030f0eff */
[----:B------:R-:W-:-:S02]  /*7e80*/  ISETP.LT.AND P2, PT, R8, UR11, !P0 ;  /* 0x0000000b08007c0c */ /* 0x000fc4000c741270 */
[----:B------:R-:W-:Y:S02]  /*7e90*/  IADD3 R8, P6, PT, R15, R2, RZ ;  /* 0x000000020f087210 */ /* 0x000fe40007fde0ff */
[----:B------:R-:W-:Y:S02]  /*7ea0*/  PRMT R19, R9, 0x7773, RZ ;  /* 0x0000777309137816 */ /* 0x000fe400000000ff */
        /* <DEDUP_REMOVED lines=11> */
[C---:B------:R-:W-:Y:S01]  /*7f60*/  PRMT R23, R10.reuse, 0x7771, RZ ;  /* 0x000077710a177816 */ /* 0x040fe200000000ff */
[----:B0-----:R-:W-:Y:S01]  /*7f70*/  IMAD R13, R3, 0x2, R7 ;  /* 0x00000002030d7824 */ /* 0x001fe200078e0207 */
[----:B------:R-:W-:Y:S02]  /*7f80*/  PRMT R21, R10, 0x7772, RZ ;  /* 0x000077720a157816 */ /* 0x000fe400000000ff */
[----:B------:R-:W-:Y:S01]  /*7f90*/  LEA.HI.X.SX32 R7, R7, R0, 0x1, P6 ;  /* 0x0000000007077211 */ /* 0x000fe200030f0eff */
[C---:B------:R-:W-:Y:S01]  /*7fa0*/  IMAD R15, R3.reuse, 0x2, R13 ;  /* 0x00000002030f7824 */ /* 0x040fe200078e020d */
[C---:B------:R-:W-:Y:S01]  /*7fb0*/  LOP3.LUT R14, R68.reuse, 0x76, RZ, 0xfc, !PT ;  /* 0x00000076440e7812 */ /* 0x040fe200078efcff */
[----:B------:R0:W-:Y:S01]  /*7fc0*/  @P5 STG.E.U8 desc[UR16][R4.64], R23 ;  /* 0x0000001704005986 */ /* 0x0001e2000c101110 */
[----:B------:R-:W-:Y:S01]  /*7fd0*/  LOP3.LUT R16, R68, 0x7c, RZ, 0xfc, !PT ;  /* 0x0000007c44107812 */ /* 0x000fe200078efcff */
[C---:B-1----:R-:W-:Y:S01]  /*7fe0*/  IMAD R17, R3.reuse, 0x2, R15 ;  /* 0x0000000203117824 */ /* 0x042fe200078e020f */
[----:B------:R-:W-:Y:S01]  /*7ff0*/  ISETP.LT.AND P3, PT, R14, UR11, !P0 ;  /* 0x0000000b0e007c0c */ /* 0x000fe2000c761270 */
[----:B------:R1:W-:Y:S01]  /*8000*/  @P2 STG.E.U8 desc[UR16][R6.64], R21 ;  /* 0x0000001506002986 */ /* 0x0003e2000c101110 */
[----:B------:R-:W-:Y:S01]  /*8010*/  LOP3.LUT R14, R68, 0x7a, RZ, 0xfc, !PT ;  /* 0x0000007a440e7812 */ /* 0x000fe200078efcff */
[----:B------:R-:W-:Y:S01]  /*8020*/  IMAD R19, R3, 0x2, R17 ;  /* 0x0000000203137824 */ /* 0x000fe200078e0211 */
[----:B------:R-:W-:-:S02]  /*8030*/  IADD3 R8, P2, PT, R13, R2, RZ ;  /* 0x000000020d087210 */ /* 0x000fc40007f5e0ff */
[----:B------:R-:W-:Y:S01]  /*8040*/  ISETP.LT.AND P5, PT, R14, UR11, !P0 ;  /* 0x0000000b0e007c0c */ /* 0x000fe2000c7a1270 */
[----:B------:R-:W-:Y:S01]  /*8050*/  IMAD R3, R3, 0x2, R19 ;  /* 0x0000000203037824 */ /* 0x000fe200078e0213 */
[----:B------:R-:W-:Y:S02]  /*8060*/  IADD3 R12, P6, PT, R15, R2, RZ ;  /* 0x000000020f0c7210 */ /* 0x000fe40007fde0ff */
[----:B------:R-:W-:Y:S02]  /*8070*/  LEA.HI.X.SX32 R9, R13, R0, 0x1, P2 ;  /* 0x000000000d097211 */ /* 0x000fe400010f0eff */
[----:B------:R-:W-:Y:S02]  /*8080*/  IADD3 R14, P2, PT, R19, R2, RZ ;  /* 0x00000002130e7210 */ /* 0x000fe40007f5e0ff */
[----:B------:R-:W-:Y:S02]  /*8090*/  LOP3.LUT R68, R68, 0x7e, RZ, 0xfc, !PT ;  /* 0x0000007e44447812 */ /* 0x000fe400078efcff */
[----:B------:R-:W-:-:S02]  /*80a0*/  LEA.HI.X.SX32 R13, R15, R0, 0x1, P6 ;  /* 0x000000000f0d7211 */ /* 0x000fc400030f0eff */
[----:B------:R-:W-:Y:S02]  /*80b0*/  LEA.HI.X.SX32 R15, R19, R0, 0x1, P2 ;  /* 0x00000000130f7211 */ /* 0x000fe400010f0eff */
[C---:B0-----:R-:W-:Y:S02]  /*80c0*/  IADD3 R4, P6, PT, R17.reuse, R2, RZ ;  /* 0x0000000211047210 */ /* 0x041fe40007fde0ff */
[----:B------:R-:W-:Y:S02]  /*80d0*/  ISETP.LT.AND P2, PT, R16, UR11, !P0 ;  /* 0x0000000b10007c0c */ /* 0x000fe4000c741270 */
[----:B------:R-:W-:Y:S02]  /*80e0*/  ISETP.LT.AND P0, PT, R68, UR11, !P0 ;  /* 0x0000000b44007c0c */ /* 0x000fe4000c701270 */
[----:B------:R-:W-:Y:S02]  /*80f0*/  LEA.HI.X.SX32 R5, R17, R0, 0x1, P6 ;  /* 0x0000000011057211 */ /* 0x000fe400030f0eff */
[----:B------:R-:W-:-:S02]  /*8100*/  IADD3 R2, P6, PT, R3, R2, RZ ;  /* 0x0000000203027210 */ /* 0x000fc40007fde0ff */
[----:B-1----:R-:W-:Y:S02]  /*8110*/  PRMT R21, R10, 0x7773, RZ ;  /* 0x000077730a157816 */ /* 0x002fe400000000ff */
[C---:B------:R-:W-:Y:S02]  /*8120*/  PRMT R7, R11.reuse, 0x7773, RZ ;  /* 0x000077730b077816 */ /* 0x040fe400000000ff */
[C---:B------:R-:W-:Y:S01]  /*8130*/  PRMT R17, R11.reuse, 0x7772, RZ ;  /* 0x000077720b117816 */ /* 0x040fe200000000ff */
[----:B------:R0:W-:Y:S01]  /*8140*/  @P3 STG.E.U8 desc[UR16][R8.64], R21 ;  /* 0x0000001508003986 */ /* 0x0001e2000c101110 */
[C---:B------:R-:W-:Y:S02]  /*8150*/  PRMT R19, R11.reuse, 0x7770, RZ ;  /* 0x000077700b137816 */ /* 0x040fe400000000ff */
[----:B------:R-:W-:Y:S02]  /*8160*/  PRMT R11, R11, 0x7771, RZ ;  /* 0x000077710b0b7816 */ /* 0x000fe400000000ff */
[----:B------:R-:W-:Y:S01]  /*8170*/  LEA.HI.X.SX32 R3, R3, R0, 0x1, P6 ;  /* 0x0000000003037211 */ /* 0x000fe200030f0eff */
[----:B------:R0:W-:Y:S04]  /*8180*/  @P4 STG.E.U8 desc[UR16][R12.64], R19 ;  /* 0x000000130c004986 */ /* 0x0001e8000c101110 */
[----:B------:R0:W-:Y:S04]  /*8190*/  @P5 STG.E.U8 desc[UR16][R4.64], R11 ;  /* 0x0000000b04005986 */ /* 0x0001e8000c101110 */
[----:B------:R0:W-:Y:S04]  /*81a0*/  @P2 STG.E.U8 desc[UR16][R14.64], R17 ;  /* 0x000000110e002986 */ /* 0x0001e8000c101110 */
[----:B------:R0:W-:Y:S01]  /*81b0*/  @P0 STG.E.U8 desc[UR16][R2.64], R7 ;  /* 0x0000000702000986 */ /* 0x0001e2000c101110 */
[----:B------:R-:W-:Y:S06]  /*81c0*/  BAR.SYNC.DEFER_BLOCKING 0x0 ;  /* 0x0000000000007b1d */ /* 0x000fec0000010000 */
[----:B------:R-:W-:Y:S05]  /*81d0*/  @P1 BRA `(.L_x_13) ;  /* 0x0000000000a01947 */ /* 0x000fea0003800000 */
[----:B------:R-:W1:Y:S01]  /*81e0*/  S2UR UR5, SR_CgaCtaId ;  /* 0x00000000000579c3 */ /* 0x000e620000008800 */
[----:B------:R-:W-:Y:S01]  /*81f0*/  NOP ;  /* 0x0000000000007918 */ /* 0x000fe20000000000 */
[----:B------:R-:W-:Y:S01]  /*8200*/  UMOV UR4, 0x50 ;  /* 0x0000005000047882 */ /* 0x000fe20000000000 */
[----:B------:R-:W-:Y:S02]  /*8210*/  IMAD.U32 R0, RZ, RZ, UR18 ;  /* 0x00000012ff007e24 */ /* 0x000fe4000f8e00ff */
[----:B0-----:R-:W-:Y:S02]  /*8220*/  IMAD.MOV.U32 R3, RZ, RZ, 0xf ;  /* 0x0000000fff037424 */ /* 0x001fe400078e00ff */
[----:B------:R-:W-:Y:S01]  /*8230*/  IMAD.MOV.U32 R7, RZ, RZ, 0x1 ;  /* 0x00000001ff077424 */ /* 0x000fe200078e00ff */
[----:B------:R-:W-:-:S04]  /*8240*/  LOP3.LUT R0, R0, 0xffff, RZ, 0xc0, !PT ;  /* 0x0000ffff00007812 */ /* 0x000fc800078ec0ff */
[----:B------:R-:W-:-:S05]  /*8250*/  SHF.R.U32.HI R0, RZ, 0x5, R0 ;  /* 0x00000005ff007819 */ /* 0x000fca0000011600 */
[----:B------:R-:W-:Y:S01]  /*8260*/  VIADD R2, R0, 0x10 ;  /* 0x0000001000027836 */ /* 0x000fe20000000000 */
[----:B------:R-:W-:Y:S01]  /*8270*/  SHF.L.U32 R0, R3, R0, RZ ;  /* 0x0000000003007219 */ /* 0x000fe200000006ff */
[----:B-1----:R-:W-:-:S03]  /*8280*/  ULEA UR6, UR5, UR4, 0x18 ;  /* 0x0000000405067291 */ /* 0x002fc6000f8ec0ff */
[----:B------:R-:W-:-:S04]  /*8290*/  SHF.L.U32 R3, R7, R2, RZ ;  /* 0x0000000207037219 */ /* 0x000fc800000006ff */
[----:B------:R-:W-:Y:S02]  /*82a0*/  LOP3.LUT R0, R3, R0, RZ, 0xfc, !PT ;  /* 0x0000000003007212 */ /* 0x000fe400078efcff */
[----:B------:R-:W0:Y:S02]  /*82b0*/  LDS R5, [UR6] ;  /* 0x00000006ff057984 */ /* 0x000e240008000800 */
[C---:B------:R-:W-:Y:S02]  /*82c0*/  LOP3.LUT R2, R0.reuse, 0xffff, RZ, 0xc0, !PT ;  /* 0x0000ffff00027812 */ /* 0x040fe400078ec0ff */
[----:B0-----:R-:W-:-:S04]  /*82d0*/  LOP3.LUT R3, R0, 0xffff, R5, 0x80, !PT ;  /* 0x0000ffff00037812 */ /* 0x001fc800078e8005 */
[----:B------:R-:W-:-:S13]  /*82e0*/  ISETP.NE.AND P0, PT, R3, R2, PT ;  /* 0x000000020300720c */ /* 0x000fda0003f05270 */
[----:B------:R-:W-:Y:S05]  /*82f0*/  @P0 BRA `(.L_x_14) ;  /* 0x0000000000500947 */ /* 0x000fea0003800000 */
[----:B------:R-:W-:Y:S02]  /*8300*/  SHF.R.U32.HI R5, RZ, 0x10, R5 ;  /* 0x00000010ff057819 */ /* 0x000fe40000011605 */
[----:B------:R-:W-:-:S04]  /*8310*/  SHF.R.U32.HI R2, RZ, 0x10, R0 ;  /* 0x00000010ff027819 */ /* 0x000fc80000011600 */
[----:B------:R-:W-:-:S04]  /*8320*/  LOP3.LUT R5, R5, R2, RZ, 0xc0, !PT ;  /* 0x0000000205057212 */ /* 0x000fc800078ec0ff */
[----:B------:R-:W-:-:S13]  /*8330*/  ISETP.NE.AND P0, PT, R5, R2, PT ;  /* 0x000000020500720c */ /* 0x000fda0003f05270 */
[----:B------:R-:W-:Y:S05]  /*8340*/  @P0 BRA `(.L_x_15) ;  /* 0x0000000000300947 */ /* 0x000fea0003800000 */
[----:B------:R-:W-:Y:S01]  /*8350*/  R2UR UR4, R0 ;  /* 0x00000000000472ca */ /* 0x000fe200000e0000 */
[----:B------:R-:W-:Y:S01]  /*8360*/  VOTEU.ANY UR5, UPT, PT ;  /* 0x0000000000057886 */ /* 0x000fe200038e0100 */
[----:B------:R-:W0:Y:S01]  /*8370*/  S2R R0, SR_LANEID ;  /* 0x0000000000007919 */ /* 0x000e220000000000 */
[----:B------:R-:W-:-:S10]  /*8380*/  UFLO.U32 UR5, UR5 ;  /* 0x00000005000572bd */ /* 0x000fd400080e0000 */
[----:B------:R-:W-:-:S06]  /*8390*/  ULOP3.LUT UR4, URZ, UR4, URZ, 0x33, !UPT ;  /* 0x00000004ff047292 */ /* 0x000fcc000f8e33ff */
[----:B------:R-:W-:-:S04]  /*83a0*/  IMAD.U32 R2, RZ, RZ, UR4 ;  /* 0x00000004ff027e24 */ /* 0x000fc8000f8e00ff */
[----:B------:R-:W1:Y:S02]  /*83b0*/  REDUX UR7, R2 ;  /* 0x00000000020773c4 */ /* 0x000e640000000000 */
[----:B------:R2:W-:Y:S01]  /*83c0*/  UTCATOMSWS.AND URZ, UR4 ;  /* 0x0000000400ff79e3 */ /* 0x0005e20008000000 */
[----:B0-----:R-:W-:Y:S01]  /*83d0*/  ISETP.EQ.U32.AND P0, PT, R0, UR5, PT ;  /* 0x0000000500007c0c */ /* 0x001fe2000bf02070 */
[----:B-1----:R-:W-:-:S12]  /*83e0*/  IMAD.U32 R0, RZ, RZ, UR7 ;  /* 0x00000007ff007e24 */ /* 0x002fd8000f8e00ff */
[----:B------:R2:W-:Y:S01]  /*83f0*/  @P0 ATOMS.AND RZ, [UR6], R0 ;  /* 0x00000000ffff098c */ /* 0x0005e2000a800006 */
[----:B------:R-:W-:Y:S05]  /*8400*/  BRA `(.L_x_13) ;  /* 0x0000000000147947 */ /* 0x000fea0003800000 */
.L_x_15:
[----:B------:R-:W-:-:S07]  /*8410*/  MOV R2, 0x8430 ;  /* 0x0000843000027802 */ /* 0x000fce0000000f00 */
[----:B------:R-:W-:Y:S05]  /*8420*/  CALL.REL.NOINC `($__internal_0_$__cuda_sm10x_tcgen05_guardrail_trap_col_being_dealloced_not_returned_by_alloc) ;  /* 0x00000000002c7944 */ /* 0x000fea0003c00000 */
[----:B------:R-:W-:Y:S05]  /*8430*/  BRA `(.L_x_13) ;  /* 0x0000000000087947 */ /* 0x000fea0003800000 */
.L_x_14:
[----:B------:R-:W-:-:S07]  /*8440*/  MOV R2, 0x8460 ;  /* 0x0000846000027802 */ /* 0x000fce0000000f00 */
[----:B------:R-:W-:Y:S05]  /*8450*/  CALL.REL.NOINC `($__internal_2_$__cuda_sm10x_tcgen05_guardrail_trap_unallocated_columns_being_dealloced) ;  /* 0x0000000000387944 */ /* 0x000fea0003c00000 */
.L_x_13:
[----:B------:R-:W-:Y:S01]  /*8460*/  NOP ;  /* 0x0000000000007918 */ /* 0x000fe20000000000 */
[----:B--2---:R-:W-:Y:S05]  /*8470*/  EXIT ;  /* 0x000000000000794d */ /* 0x004fea0003800000 */
.L_x_8:
[----:B------:R-:W0:Y:S02]  /*8480*/  SYNCS.PHASECHK.TRANS64.TRYWAIT P5, [UR13], R83 ;  /* 0x00000053ff0075a7 */ /* 0x000e2400080a110d */
[----:B0-----:R-:W-:Y:S05]  /*8490*/  @!P5 BRA `(.L_x_8) ;  /* 0xfffffffc00f8d947 */ /* 0x001fea000383ffff */
[----:B------:R-:W-:Y:S05]  /*84a0*/  BRA `(.L_x_16) ;  /* 0xffffffc000cc7947 */ /* 0x000fea000383ffff */
.L_x_12:
[----:B------:R-:W2:Y:S02]  /*84b0*/  SYNCS.PHASECHK.TRANS64.TRYWAIT P0, [UR13], R4 ;  /* 0x00000004ff0075a7 */ /* 0x000ea4000800110d */
[----:B--2---:R-:W-:Y:S05]  /*84c0*/  @!P0 BRA `(.L_x_12) ;  /* 0xfffffffc00f88947 */ /* 0x004fea000383ffff */
[----:B------:R-:W-:Y:S05]  /*84d0*/  BRA `(.L_x_11) ;  /* 0xffffffd000ec7947 */ /* 0x000fea000383ffff */
        .weak           $__internal_0_$__cuda_sm10x_tcgen05_guardrail_trap_col_being_dealloced_not_returned_by_alloc
        .type           $__internal_0_$__cuda_sm10x_tcgen05_guardrail_trap_col_being_dealloced_not_returned_by_alloc,@function
        .size           $__internal_0_$__cuda_sm10x_tcgen05_guardrail_trap_col_being_dealloced_not_returned_by_alloc,($__internal_1_$__cuda_sm10x_tcgen05_guardrail_trap_phase_invalid_during_alloc - $__internal_0_$__cuda_sm10x_tcgen05_guardrail_trap_col_being_dealloced_not_returned_by_alloc)
$__internal_0_$__cuda_sm10x_tcgen05_guardrail_trap_col_being_dealloced_not_returned_by_alloc:
[----:B------:R-:W-:Y:S05]  /*84e0*/  BPT.TRAP 0x1 ;  /* 0x000000040000795c */ /* 0x000fea0000300000 */
[----:B------:R-:W-:-:S04]  /*84f0*/  IMAD.MOV.U32 R3, RZ, RZ, 0x0 ;  /* 0x00000000ff037424 */ /* 0x000fc800078e00ff */
[----:B------:R-:W-:Y:S05]  /*8500*/  RET.REL.NODEC R2 `(matmul_kernel) ;  /* 0xffffff7802bc7950 */ /* 0x000fea0003c3ffff */
        .weak           $__internal_1_$__cuda_sm10x_tcgen05_guardrail_trap_phase_invalid_during_alloc
        .type           $__internal_1_$__cuda_sm10x_tcgen05_guardrail_trap_phase_invalid_during_alloc,@function
        .size           $__internal_1_$__cuda_sm10x_tcgen05_guardrail_trap_phase_invalid_during_alloc,($__internal_2_$__cuda_sm10x_tcgen05_guardrail_trap_unallocated_columns_being_dealloced - $__internal_1_$__cuda_sm10x_tcgen05_guardrail_trap_phase_invalid_during_alloc)
$__internal_1_$__cuda_sm10x_tcgen05_guardrail_trap_phase_invalid_during_alloc:
[----:B------:R-:W-:Y:S05]  /*8510*/  BPT.TRAP 0x1 ;  /* 0x000000040000795c */ /* 0x000fea0000300000 */
[----:B------:R-:W-:-:S04]  /*8520*/  IMAD.MOV.U32 R3, RZ, RZ, 0x0 ;  /* 0x00000000ff037424 */ /* 0x000fc800078e00ff */
[----:B------:R-:W-:Y:S05]  /*8530*/  RET.REL.NODEC R2 `(matmul_kernel) ;  /* 0xffffff7802b07950 */ /* 0x000fea0003c3ffff */
        .weak           $__internal_2_$__cuda_sm10x_tcgen05_guardrail_trap_unallocated_columns_being_dealloced
        .type           $__internal_2_$__cuda_sm10x_tcgen05_guardrail_trap_unallocated_columns_being_dealloced,@function
        .size           $__internal_2_$__cuda_sm10x_tcgen05_guardrail_trap_unallocated_columns_being_dealloced,(.L_x_20 - $__internal_2_$__cuda_sm10x_tcgen05_guardrail_trap_unallocated_columns_being_dealloced)
$__internal_2_$__cuda_sm10x_tcgen05_guardrail_trap_unallocated_columns_being_dealloced:
[----:B------:R-:W-:Y:S05]  /*8540*/  BPT.TRAP 0x1 ;  /* 0x000000040000795c */ /* 0x000fea0000300000 */
[----:B------:R-:W-:-:S04]  /*8550*/  IMAD.MOV.U32 R3, RZ, RZ, 0x0 ;  /* 0x00000000ff037424 */ /* 0x000fc800078e00ff */
[----:B------:R-:W-:Y:S05]  /*8560*/  RET.REL.NODEC R2 `(matmul_kernel) ;  /* 0xffffff7802a47950 */ /* 0x000fea0003c3ffff */
.L_x_17:
[----:B------:R-:W-:-:S00]  /*8570*/  BRA `(.L_x_17) ;  /* 0xfffffffc00fc7947 */ /* 0x000fc0000383ffff */
[----:B------:R-:W-:-:S00]  /*8580*/  NOP ;  /* 0x0000000000007918 */ /* 0x000fc00000000000 */
[----:B------:R-:W-:-:S00]  /*8590*/  NOP ;  /* 0x0000000000007918 */ /* 0x000fc00000000000 */
[----:B------:R-:W-:-:S00]  /*85a0*/  NOP ;  /* 0x0000000000007918 */ /* 0x000fc00000000000 */
[----:B------:R-:W-:-:S00]  /*85b0*/  NOP ;  /* 0x0000000000007918 */ /* 0x000fc00000000000 */
[----:B------:R-:W-:-:S00]  /*85c0*/  NOP ;  /* 0x0000000000007918 */ /* 0x000fc00000000000 */
[----:B------:R-:W-:-:S00]  /*85d0*/  NOP ;  /* 0x0000000000007918 */ /* 0x000fc00000000000 */
[----:B------:R-:W-:-:S00]  /*85e0*/  NOP ;  /* 0x0000000000007918 */ /* 0x000fc00000000000 */
[----:B------:R-:W-:-:S00]  /*85f0*/  NOP ;  /* 0x0000000000007918 */ /* 0x000fc00000000000 */
.L_x_20:


//--------------------- .nv.shared.matmul_kernel  --------------------------
	.section	.nv.shared.matmul_kernel,"aw",@nobits
	.sectionflags	@""
	.align	16
	.zero		1024


//--------------------- .nv.shared.reserved.0     --------------------------
	.section	.nv.shared.reserved.0,"aw",@nobits
	.align	8
	.weak		__nv_reservedSMEM_offset_0_alias
	.size		__nv_reservedSMEM_offset_0_alias, 0, 64
	.other		__nv_reservedSMEM_offset_0_alias,@"STO_CUDA_RESERVED_SHARED STV_DEFAULT"
__nv_reservedSMEM_offset_0_alias:
	.zero		0
.nv.shared.reserved.0:
	.zero		64
	.weak		__nv_reservedSMEM_allocation_phase
	.type		__nv_reservedSMEM_allocation_phase,@object
	.size		__nv_reservedSMEM_allocation_phase,(.L_0 - __nv_reservedSMEM_allocation_phase)
__nv_reservedSMEM_allocation_phase:
	.zero		1
.L_0:
	.zero		7
	.weak		__nv_reservedSMEM_devtool_atexit_pc
	.type		__nv_reservedSMEM_devtool_atexit_pc,@object
	.size		__nv_reservedSMEM_devtool_atexit_pc,(__nv_reservedSMEM_allocation_mask - __nv_reservedSMEM_devtool_atexit_pc)
__nv_reservedSMEM_devtool_atexit_pc:
	.zero		8
	.weak		__nv_reservedSMEM_allocation_mask
	.type		__nv_reservedSMEM_allocation_mask,@object
	.size		__nv_reservedSMEM_allocation_mask,(.L_2 - __nv_reservedSMEM_allocation_mask)
__nv_reservedSMEM_allocation_mask:
	.zero		4
.L_2:


//--------------------- .nv.constant0.matmul_kernel --------------------------
	.section	.nv.constant0.matmul_kernel,"a",@progbits
	.sectionflags	@""
	.align	4
.nv.constant0.matmul_kernel:
	.zero		976


//--------------------- SYMBOLS --------------------------

	.type		.nv.reservedSmem.offset0,@object
	.size		.nv.reservedSmem.offset0,0x4
	.type		.nv.reservedSmem.cap,@object
	.size		.nv.reservedSmem.cap,0x4
